//
// Generated by NVIDIA NVVM Compiler
//
// Compiler Build ID: CL-36424714
// Cuda compilation tools, release 13.0, V13.0.88
// Based on NVVM 20.0.0
//

.version 9.0
.target sm_100
.address_size 64

	// .globl	_Z14viaddmax_s16x2Pjjjj

.visible .entry _Z14viaddmax_s16x2Pjjjj(
	.param .u64 .ptr .align 1 _Z14viaddmax_s16x2Pjjjj_param_0,
	.param .u32 _Z14viaddmax_s16x2Pjjjj_param_1,
	.param .u32 _Z14viaddmax_s16x2Pjjjj_param_2,
	.param .u32 _Z14viaddmax_s16x2Pjjjj_param_3
)
{
	.reg .b32 	%r<5>;
	.reg .b64 	%rd<3>;

	ld.param.u64 	%rd1, [_Z14viaddmax_s16x2Pjjjj_param_0];
	ld.param.u32 	%r2, [_Z14viaddmax_s16x2Pjjjj_param_1];
	ld.param.u32 	%r3, [_Z14viaddmax_s16x2Pjjjj_param_2];
	ld.param.u32 	%r4, [_Z14viaddmax_s16x2Pjjjj_param_3];
	cvta.to.global.u64 	%rd2, %rd1;
	// begin inline asm
	{.reg .b32 t1; 
	add.s16x2 t1, %r2, %r3; 
	max.s16x2 %r1, t1, %r4;}
	
	// end inline asm
	st.global.u32 	[%rd2], %r1;
	ret;

}
	// .globl	_Z19viaddmax_s16x2_reluPjjjj
.visible .entry _Z19viaddmax_s16x2_reluPjjjj(
	.param .u64 .ptr .align 1 _Z19viaddmax_s16x2_reluPjjjj_param_0,
	.param .u32 _Z19viaddmax_s16x2_reluPjjjj_param_1,
	.param .u32 _Z19viaddmax_s16x2_reluPjjjj_param_2,
	.param .u32 _Z19viaddmax_s16x2_reluPjjjj_param_3
)
{
	.reg .b32 	%r<5>;
	.reg .b64 	%rd<3>;

	ld.param.u64 	%rd1, [_Z19viaddmax_s16x2_reluPjjjj_param_0];
	ld.param.u32 	%r2, [_Z19viaddmax_s16x2_reluPjjjj_param_1];
	ld.param.u32 	%r3, [_Z19viaddmax_s16x2_reluPjjjj_param_2];
	ld.param.u32 	%r4, [_Z19viaddmax_s16x2_reluPjjjj_param_3];
	cvta.to.global.u64 	%rd2, %rd1;
	// begin inline asm
	{.reg .b32 t1; 
	add.s16x2 t1, %r2, %r3; 
	max.s16x2.relu %r1, t1, %r4;}
	
	// end inline asm
	st.global.u32 	[%rd2], %r1;
	ret;

}
	// .globl	_Z12viaddmax_s32Piiii
.visible .entry _Z12viaddmax_s32Piiii(
	.param .u64 .ptr .align 1 _Z12viaddmax_s32Piiii_param_0,
	.param .u32 _Z12viaddmax_s32Piiii_param_1,
	.param .u32 _Z12viaddmax_s32Piiii_param_2,
	.param .u32 _Z12viaddmax_s32Piiii_param_3
)
{
	.reg .b32 	%r<5>;
	.reg .b64 	%rd<3>;

	ld.param.u64 	%rd1, [_Z12viaddmax_s32Piiii_param_0];
	ld.param.u32 	%r2, [_Z12viaddmax_s32Piiii_param_1];
	ld.param.u32 	%r3, [_Z12viaddmax_s32Piiii_param_2];
	ld.param.u32 	%r4, [_Z12viaddmax_s32Piiii_param_3];
	cvta.to.global.u64 	%rd2, %rd1;
	// begin inline asm
	{.reg .s32 t1; 
	add.s32 t1, %r2, %r3; 
	max.s32 %r1, t1, %r4;}
	
	// end inline asm
	st.global.u32 	[%rd2], %r1;
	ret;

}
	// .globl	_Z17viaddmax_s32_reluPiiii
.visible .entry _Z17viaddmax_s32_reluPiiii(
	.param .u64 .ptr .align 1 _Z17viaddmax_s32_reluPiiii_param_0,
	.param .u32 _Z17viaddmax_s32_reluPiiii_param_1,
	.param .u32 _Z17viaddmax_s32_reluPiiii_param_2,
	.param .u32 _Z17viaddmax_s32_reluPiiii_param_3
)
{
	.reg .b32 	%r<5>;
	.reg .b64 	%rd<3>;

	ld.param.u64 	%rd1, [_Z17viaddmax_s32_reluPiiii_param_0];
	ld.param.u32 	%r2, [_Z17viaddmax_s32_reluPiiii_param_1];
	ld.param.u32 	%r3, [_Z17viaddmax_s32_reluPiiii_param_2];
	ld.param.u32 	%r4, [_Z17viaddmax_s32_reluPiiii_param_3];
	cvta.to.global.u64 	%rd2, %rd1;
	// begin inline asm
	{.reg .s32 t1; 
	add.s32 t1, %r2, %r3; 
	max.s32.relu %r1, t1, %r4;}
	
	// end inline asm
	st.global.u32 	[%rd2], %r1;
	ret;

}
	// .globl	_Z14viaddmax_u16x2Pjjjj
.visible .entry _Z14viaddmax_u16x2Pjjjj(
	.param .u64 .ptr .align 1 _Z14viaddmax_u16x2Pjjjj_param_0,
	.param .u32 _Z14viaddmax_u16x2Pjjjj_param_1,
	.param .u32 _Z14viaddmax_u16x2Pjjjj_param_2,
	.param .u32 _Z14viaddmax_u16x2Pjjjj_param_3
)
{
	.reg .b32 	%r<5>;
	.reg .b64 	%rd<3>;

	ld.param.u64 	%rd1, [_Z14viaddmax_u16x2Pjjjj_param_0];
	ld.param.u32 	%r2, [_Z14viaddmax_u16x2Pjjjj_param_1];
	ld.param.u32 	%r3, [_Z14viaddmax_u16x2Pjjjj_param_2];
	ld.param.u32 	%r4, [_Z14viaddmax_u16x2Pjjjj_param_3];
	cvta.to.global.u64 	%rd2, %rd1;
	// begin inline asm
	{.reg .b32 t1; 
	add.u16x2 t1, %r2, %r3; 
	max.u16x2 %r1, t1, %r4;}
	
	// end inline asm
	st.global.u32 	[%rd2], %r1;
	ret;

}
	// .globl	_Z12viaddmax_u32Pjjjj
.visible .entry _Z12viaddmax_u32Pjjjj(
	.param .u64 .ptr .align 1 _Z12viaddmax_u32Pjjjj_param_0,
	.param .u32 _Z12viaddmax_u32Pjjjj_param_1,
	.param .u32 _Z12viaddmax_u32Pjjjj_param_2,
	.param .u32 _Z12viaddmax_u32Pjjjj_param_3
)
{
	.reg .b32 	%r<5>;
	.reg .b64 	%rd<3>;

	ld.param.u64 	%rd1, [_Z12viaddmax_u32Pjjjj_param_0];
	ld.param.u32 	%r2, [_Z12viaddmax_u32Pjjjj_param_1];
	ld.param.u32 	%r3, [_Z12viaddmax_u32Pjjjj_param_2];
	ld.param.u32 	%r4, [_Z12viaddmax_u32Pjjjj_param_3];
	cvta.to.global.u64 	%rd2, %rd1;
	// begin inline asm
	{.reg .u32 t1; 
	add.u32 t1, %r2, %r3; 
	max.u32 %r1, t1, %r4;}
	
	// end inline asm
	st.global.u32 	[%rd2], %r1;
	ret;

}
	// .globl	_Z14viaddmin_s16x2Pjjjj
.visible .entry _Z14viaddmin_s16x2Pjjjj(
	.param .u64 .ptr .align 1 _Z14viaddmin_s16x2Pjjjj_param_0,
	.param .u32 _Z14viaddmin_s16x2Pjjjj_param_1,
	.param .u32 _Z14viaddmin_s16x2Pjjjj_param_2,
	.param .u32 _Z14viaddmin_s16x2Pjjjj_param_3
)
{
	.reg .b32 	%r<5>;
	.reg .b64 	%rd<3>;

	ld.param.u64 	%rd1, [_Z14viaddmin_s16x2Pjjjj_param_0];
	ld.param.u32 	%r2, [_Z14viaddmin_s16x2Pjjjj_param_1];
	ld.param.u32 	%r3, [_Z14viaddmin_s16x2Pjjjj_param_2];
	ld.param.u32 	%r4, [_Z14viaddmin_s16x2Pjjjj_param_3];
	cvta.to.global.u64 	%rd2, %rd1;
	// begin inline asm
	{.reg .b32 t1; 
	add.s16x2 t1, %r2, %r3; 
	min.s16x2 %r1, t1, %r4;}
	
	// end inline asm
	st.global.u32 	[%rd2], %r1;
	ret;

}
	// .globl	_Z19viaddmin_s16x2_reluPjjjj
.visible .entry _Z19viaddmin_s16x2_reluPjjjj(
	.param .u64 .ptr .align 1 _Z19viaddmin_s16x2_reluPjjjj_param_0,
	.param .u32 _Z19viaddmin_s16x2_reluPjjjj_param_1,
	.param .u32 _Z19viaddmin_s16x2_reluPjjjj_param_2,
	.param .u32 _Z19viaddmin_s16x2_reluPjjjj_param_3
)
{
	.reg .b32 	%r<5>;
	.reg .b64 	%rd<3>;

	ld.param.u64 	%rd1, [_Z19viaddmin_s16x2_reluPjjjj_param_0];
	ld.param.u32 	%r2, [_Z19viaddmin_s16x2_reluPjjjj_param_1];
	ld.param.u32 	%r3, [_Z19viaddmin_s16x2_reluPjjjj_param_2];
	ld.param.u32 	%r4, [_Z19viaddmin_s16x2_reluPjjjj_param_3];
	cvta.to.global.u64 	%rd2, %rd1;
	// begin inline asm
	{.reg .b32 t1; 
	add.s16x2 t1, %r2, %r3; 
	min.s16x2.relu %r1, t1, %r4;}
	
	// end inline asm
	st.global.u32 	[%rd2], %r1;
	ret;

}
	// .globl	_Z12viaddmin_s32Piiii
.visible .entry _Z12viaddmin_s32Piiii(
	.param .u64 .ptr .align 1 _Z12viaddmin_s32Piiii_param_0,
	.param .u32 _Z12viaddmin_s32Piiii_param_1,
	.param .u32 _Z12viaddmin_s32Piiii_param_2,
	.param .u32 _Z12viaddmin_s32Piiii_param_3
)
{
	.reg .b32 	%r<5>;
	.reg .b64 	%rd<3>;

	ld.param.u64 	%rd1, [_Z12viaddmin_s32Piiii_param_0];
	ld.param.u32 	%r2, [_Z12viaddmin_s32Piiii_param_1];
	ld.param.u32 	%r3, [_Z12viaddmin_s32Piiii_param_2];
	ld.param.u32 	%r4, [_Z12viaddmin_s32Piiii_param_3];
	cvta.to.global.u64 	%rd2, %rd1;
	// begin inline asm
	{.reg .s32 t1; 
	add.s32 t1, %r2, %r3; 
	min.s32 %r1, t1, %r4;}
	
	// end inline asm
	st.global.u32 	[%rd2], %r1;
	ret;

}
	// .globl	_Z17viaddmin_s32_reluPiiii
.visible .entry _Z17viaddmin_s32_reluPiiii(
	.param .u64 .ptr .align 1 _Z17viaddmin_s32_reluPiiii_param_0,
	.param .u32 _Z17viaddmin_s32_reluPiiii_param_1,
	.param .u32 _Z17viaddmin_s32_reluPiiii_param_2,
	.param .u32 _Z17viaddmin_s32_reluPiiii_param_3
)
{
	.reg .b32 	%r<5>;
	.reg .b64 	%rd<3>;

	ld.param.u64 	%rd1, [_Z17viaddmin_s32_reluPiiii_param_0];
	ld.param.u32 	%r2, [_Z17viaddmin_s32_reluPiiii_param_1];
	ld.param.u32 	%r3, [_Z17viaddmin_s32_reluPiiii_param_2];
	ld.param.u32 	%r4, [_Z17viaddmin_s32_reluPiiii_param_3];
	cvta.to.global.u64 	%rd2, %rd1;
	// begin inline asm
	{.reg .s32 t1; 
	add.s32 t1, %r2, %r3; 
	min.s32.relu %r1, t1, %r4;}
	
	// end inline asm
	st.global.u32 	[%rd2], %r1;
	ret;

}
	// .globl	_Z14viaddmin_u16x2Pjjjj
.visible .entry _Z14viaddmin_u16x2Pjjjj(
	.param .u64 .ptr .align 1 _Z14viaddmin_u16x2Pjjjj_param_0,
	.param .u32 _Z14viaddmin_u16x2Pjjjj_param_1,
	.param .u32 _Z14viaddmin_u16x2Pjjjj_param_2,
	.param .u32 _Z14viaddmin_u16x2Pjjjj_param_3
)
{
	.reg .b32 	%r<5>;
	.reg .b64 	%rd<3>;

	ld.param.u64 	%rd1, [_Z14viaddmin_u16x2Pjjjj_param_0];
	ld.param.u32 	%r2, [_Z14viaddmin_u16x2Pjjjj_param_1];
	ld.param.u32 	%r3, [_Z14viaddmin_u16x2Pjjjj_param_2];
	ld.param.u32 	%r4, [_Z14viaddmin_u16x2Pjjjj_param_3];
	cvta.to.global.u64 	%rd2, %rd1;
	// begin inline asm
	{.reg .b32 t1; 
	add.u16x2 t1, %r2, %r3; 
	min.u16x2 %r1, t1, %r4;}
	
	// end inline asm
	st.global.u32 	[%rd2], %r1;
	ret;

}
	// .globl	_Z12viaddmin_u32Pjjjj
.visible .entry _Z12viaddmin_u32Pjjjj(
	.param .u64 .ptr .align 1 _Z12viaddmin_u32Pjjjj_param_0,
	.param .u32 _Z12viaddmin_u32Pjjjj_param_1,
	.param .u32 _Z12viaddmin_u32Pjjjj_param_2,
	.param .u32 _Z12viaddmin_u32Pjjjj_param_3
)
{
	.reg .b32 	%r<5>;
	.reg .b64 	%rd<3>;

	ld.param.u64 	%rd1, [_Z12viaddmin_u32Pjjjj_param_0];
	ld.param.u32 	%r2, [_Z12viaddmin_u32Pjjjj_param_1];
	ld.param.u32 	%r3, [_Z12viaddmin_u32Pjjjj_param_2];
	ld.param.u32 	%r4, [_Z12viaddmin_u32Pjjjj_param_3];
	cvta.to.global.u64 	%rd2, %rd1;
	// begin inline asm
	{.reg .u32 t1; 
	add.u32 t1, %r2, %r3; 
	min.u32 %r1, t1, %r4;}
	
	// end inline asm
	st.global.u32 	[%rd2], %r1;
	ret;

}
	// .globl	_Z12vibmax_s16x2PjjjPbS0_
.visible .entry _Z12vibmax_s16x2PjjjPbS0_(
	.param .u64 .ptr .align 1 _Z12vibmax_s16x2PjjjPbS0__param_0,
	.param .u32 _Z12vibmax_s16x2PjjjPbS0__param_1,
	.param .u32 _Z12vibmax_s16x2PjjjPbS0__param_2,
	.param .u64 .ptr .align 1 _Z12vibmax_s16x2PjjjPbS0__param_3,
	.param .u64 .ptr .align 1 _Z12vibmax_s16x2PjjjPbS0__param_4
)
{
	.reg .pred 	%p<3>;
	.reg .b16 	%rs<3>;
	.reg .b32 	%r<6>;
	.reg .b64 	%rd<7>;

	ld.param.u64 	%rd1, [_Z12vibmax_s16x2PjjjPbS0__param_0];
	ld.param.u32 	%r4, [_Z12vibmax_s16x2PjjjPbS0__param_1];
	ld.param.u32 	%r5, [_Z12vibmax_s16x2PjjjPbS0__param_2];
	ld.param.u64 	%rd2, [_Z12vibmax_s16x2PjjjPbS0__param_3];
	ld.param.u64 	%rd3, [_Z12vibmax_s16x2PjjjPbS0__param_4];
	cvta.to.global.u64 	%rd4, %rd1;
	cvta.to.global.u64 	%rd5, %rd3;
	cvta.to.global.u64 	%rd6, %rd2;
	// begin inline asm
	{.reg .pred pu, pv; 
	.reg .s16 rs0, rs1, rs2, rs3; 
	max.s16x2 %r1, %r4, %r5; 
	mov.b32 {rs0, rs1}, %r1; 
	mov.b32 {rs2, rs3}, %r4; 
	setp.eq.s16 pv, rs0, rs2; 
	setp.eq.s16 pu, rs1, rs3; 
	selp.b32 %r2, 1, 0, pu; 
	selp.b32 %r3, 1, 0, pv;} 
	
	// end inline asm
	setp.ne.s32 	%p1, %r2, 0;
	selp.u16 	%rs1, 1, 0, %p1;
	st.global.u8 	[%rd6], %rs1;
	setp.ne.s32 	%p2, %r3, 0;
	selp.u16 	%rs2, 1, 0, %p2;
	st.global.u8 	[%rd5], %rs2;
	st.global.u32 	[%rd4], %r1;
	ret;

}
	// .globl	_Z10vibmax_s32PiiiPb
.visible .entry _Z10vibmax_s32PiiiPb(
	.param .u64 .ptr .align 1 _Z10vibmax_s32PiiiPb_param_0,
	.param .u32 _Z10vibmax_s32PiiiPb_param_1,
	.param .u32 _Z10vibmax_s32PiiiPb_param_2,
	.param .u64 .ptr .align 1 _Z10vibmax_s32PiiiPb_param_3
)
{
	.reg .pred 	%p<2>;
	.reg .b16 	%rs<2>;
	.reg .b32 	%r<5>;
	.reg .b64 	%rd<5>;

	ld.param.u64 	%rd1, [_Z10vibmax_s32PiiiPb_param_0];
	ld.param.u32 	%r3, [_Z10vibmax_s32PiiiPb_param_1];
	ld.param.u32 	%r4, [_Z10vibmax_s32PiiiPb_param_2];
	ld.param.u64 	%rd2, [_Z10vibmax_s32PiiiPb_param_3];
	cvta.to.global.u64 	%rd3, %rd1;
	cvta.to.global.u64 	%rd4, %rd2;
	// begin inline asm
	{ .reg .pred __$temp1;
	  setp.ge.s32  __$temp1, %r3, %r4;
	  selp.s32 %r1, %r3, %r4, __$temp1;
	  selp.s32 %r2, 1, 0, __$temp1;}
	
	// end inline asm
	setp.ne.s32 	%p1, %r2, 0;
	selp.u16 	%rs1, 1, 0, %p1;
	st.global.u8 	[%rd4], %rs1;
	st.global.u32 	[%rd3], %r1;
	ret;

}
	// .globl	_Z12vibmax_u16x2PjjjPbS0_
.visible .entry _Z12vibmax_u16x2PjjjPbS0_(
	.param .u64 .ptr .align 1 _Z12vibmax_u16x2PjjjPbS0__param_0,
	.param .u32 _Z12vibmax_u16x2PjjjPbS0__param_1,
	.param .u32 _Z12vibmax_u16x2PjjjPbS0__param_2,
	.param .u64 .ptr .align 1 _Z12vibmax_u16x2PjjjPbS0__param_3,
	.param .u64 .ptr .align 1 _Z12vibmax_u16x2PjjjPbS0__param_4
)
{
	.reg .pred 	%p<3>;
	.reg .b16 	%rs<3>;
	.reg .b32 	%r<6>;
	.reg .b64 	%rd<7>;

	ld.param.u64 	%rd1, [_Z12vibmax_u16x2PjjjPbS0__param_0];
	ld.param.u32 	%r4, [_Z12vibmax_u16x2PjjjPbS0__param_1];
	ld.param.u32 	%r5, [_Z12vibmax_u16x2PjjjPbS0__param_2];
	ld.param.u64 	%rd2, [_Z12vibmax_u16x2PjjjPbS0__param_3];
	ld.param.u64 	%rd3, [_Z12vibmax_u16x2PjjjPbS0__param_4];
	cvta.to.global.u64 	%rd4, %rd1;
	cvta.to.global.u64 	%rd5, %rd3;
	cvta.to.global.u64 	%rd6, %rd2;
	// begin inline asm
	{.reg .pred pu, pv; 
	.reg .u16 rs0, rs1, rs2, rs3; 
	max.u16x2 %r1, %r4, %r5; 
	mov.b32 {rs0, rs1}, %r1; 
	mov.b32 {rs2, rs3}, %r4; 
	setp.eq.u16 pv, rs0, rs2; 
	setp.eq.u16 pu, rs1, rs3; 
	selp.b32 %r2, 1, 0, pu; 
	selp.b32 %r3, 1, 0, pv;} 
	
	// end inline asm
	setp.ne.s32 	%p1, %r2, 0;
	selp.u16 	%rs1, 1, 0, %p1;
	st.global.u8 	[%rd6], %rs1;
	setp.ne.s32 	%p2, %r3, 0;
	selp.u16 	%rs2, 1, 0, %p2;
	st.global.u8 	[%rd5], %rs2;
	st.global.u32 	[%rd4], %r1;
	ret;

}
	// .globl	_Z10vibmax_u32PjjjPb
.visible .entry _Z10vibmax_u32PjjjPb(
	.param .u64 .ptr .align 1 _Z10vibmax_u32PjjjPb_param_0,
	.param .u32 _Z10vibmax_u32PjjjPb_param_1,
	.param .u32 _Z10vibmax_u32PjjjPb_param_2,
	.param .u64 .ptr .align 1 _Z10vibmax_u32PjjjPb_param_3
)
{
	.reg .pred 	%p<2>;
	.reg .b16 	%rs<2>;
	.reg .b32 	%r<5>;
	.reg .b64 	%rd<5>;

	ld.param.u64 	%rd1, [_Z10vibmax_u32PjjjPb_param_0];
	ld.param.u32 	%r3, [_Z10vibmax_u32PjjjPb_param_1];
	ld.param.u32 	%r4, [_Z10vibmax_u32PjjjPb_param_2];
	ld.param.u64 	%rd2, [_Z10vibmax_u32PjjjPb_param_3];
	cvta.to.global.u64 	%rd3, %rd1;
	cvta.to.global.u64 	%rd4, %rd2;
	// begin inline asm
	{ .reg .pred __$temp1;
	  setp.ge.u32  __$temp1, %r3, %r4;
	  selp.u32 %r1, %r3, %r4, __$temp1;
	  selp.u32 %r2, 1, 0, __$temp1;}
	
	// end inline asm
	setp.ne.s32 	%p1, %r2, 0;
	selp.u16 	%rs1, 1, 0, %p1;
	st.global.u8 	[%rd4], %rs1;
	st.global.u32 	[%rd3], %r1;
	ret;

}
	// .globl	_Z12vibmin_s16x2PjjjPbS0_
.visible .entry _Z12vibmin_s16x2PjjjPbS0_(
	.param .u64 .ptr .align 1 _Z12vibmin_s16x2PjjjPbS0__param_0,
	.param .u32 _Z12vibmin_s16x2PjjjPbS0__param_1,
	.param .u32 _Z12vibmin_s16x2PjjjPbS0__param_2,
	.param .u64 .ptr .align 1 _Z12vibmin_s16x2PjjjPbS0__param_3,
	.param .u64 .ptr .align 1 _Z12vibmin_s16x2PjjjPbS0__param_4
)
{
	.reg .pred 	%p<3>;
	.reg .b16 	%rs<3>;
	.reg .b32 	%r<6>;
	.reg .b64 	%rd<7>;

	ld.param.u64 	%rd1, [_Z12vibmin_s16x2PjjjPbS0__param_0];
	ld.param.u32 	%r4, [_Z12vibmin_s16x2PjjjPbS0__param_1];
	ld.param.u32 	%r5, [_Z12vibmin_s16x2PjjjPbS0__param_2];
	ld.param.u64 	%rd2, [_Z12vibmin_s16x2PjjjPbS0__param_3];
	ld.param.u64 	%rd3, [_Z12vibmin_s16x2PjjjPbS0__param_4];
	cvta.to.global.u64 	%rd4, %rd1;
	cvta.to.global.u64 	%rd5, %rd3;
	cvta.to.global.u64 	%rd6, %rd2;
	// begin inline asm
	{.reg .pred pu, pv; 
	.reg .u16 rs0, rs1, rs2, rs3; 
	min.s16x2 %r1, %r4, %r5; 
	mov.b32 {rs0, rs1}, %r1; 
	mov.b32 {rs2, rs3}, %r4; 
	setp.eq.s16 pv, rs0, rs2; 
	setp.eq.s16 pu, rs1, rs3; 
	selp.b32 %r2, 1, 0, pu; 
	selp.b32 %r3, 1, 0, pv;} 
	
	// end inline asm
	setp.ne.s32 	%p1, %r2, 0;
	selp.u16 	%rs1, 1, 0, %p1;
	st.global.u8 	[%rd6], %rs1;
	setp.ne.s32 	%p2, %r3, 0;
	selp.u16 	%rs2, 1, 0, %p2;
	st.global.u8 	[%rd5], %rs2;
	st.global.u32 	[%rd4], %r1;
	ret;

}
	// .globl	_Z10vibmin_s32PiiiPb
.visible .entry _Z10vibmin_s32PiiiPb(
	.param .u64 .ptr .align 1 _Z10vibmin_s32PiiiPb_param_0,
	.param .u32 _Z10vibmin_s32PiiiPb_param_1,
	.param .u32 _Z10vibmin_s32PiiiPb_param_2,
	.param .u64 .ptr .align 1 _Z10vibmin_s32PiiiPb_param_3
)
{
	.reg .pred 	%p<2>;
	.reg .b16 	%rs<2>;
	.reg .b32 	%r<5>;
	.reg .b64 	%rd<5>;

	ld.param.u64 	%rd1, [_Z10vibmin_s32PiiiPb_param_0];
	ld.param.u32 	%r3, [_Z10vibmin_s32PiiiPb_param_1];
	ld.param.u32 	%r4, [_Z10vibmin_s32PiiiPb_param_2];
	ld.param.u64 	%rd2, [_Z10vibmin_s32PiiiPb_param_3];
	cvta.to.global.u64 	%rd3, %rd1;
	cvta.to.global.u64 	%rd4, %rd2;
	// begin inline asm
	{ .reg .pred __$temp1;
	  setp.le.s32  __$temp1, %r3, %r4;
	  selp.s32 %r1, %r3, %r4, __$temp1;
	  selp.s32 %r2, 1, 0, __$temp1;}
	
	// end inline asm
	setp.ne.s32 	%p1, %r2, 0;
	selp.u16 	%rs1, 1, 0, %p1;
	st.global.u8 	[%rd4], %rs1;
	st.global.u32 	[%rd3], %r1;
	ret;

}
	// .globl	_Z12vibmin_u16x2PjjjPbS0_
.visible .entry _Z12vibmin_u16x2PjjjPbS0_(
	.param .u64 .ptr .align 1 _Z12vibmin_u16x2PjjjPbS0__param_0,
	.param .u32 _Z12vibmin_u16x2PjjjPbS0__param_1,
	.param .u32 _Z12vibmin_u16x2PjjjPbS0__param_2,
	.param .u64 .ptr .align 1 _Z12vibmin_u16x2PjjjPbS0__param_3,
	.param .u64 .ptr .align 1 _Z12vibmin_u16x2PjjjPbS0__param_4
)
{
	.reg .pred 	%p<3>;
	.reg .b16 	%rs<3>;
	.reg .b32 	%r<6>;
	.reg .b64 	%rd<7>;

	ld.param.u64 	%rd1, [_Z12vibmin_u16x2PjjjPbS0__param_0];
	ld.param.u32 	%r4, [_Z12vibmin_u16x2PjjjPbS0__param_1];
	ld.param.u32 	%r5, [_Z12vibmin_u16x2PjjjPbS0__param_2];
	ld.param.u64 	%rd2, [_Z12vibmin_u16x2PjjjPbS0__param_3];
	ld.param.u64 	%rd3, [_Z12vibmin_u16x2PjjjPbS0__param_4];
	cvta.to.global.u64 	%rd4, %rd1;
	cvta.to.global.u64 	%rd5, %rd3;
	cvta.to.global.u64 	%rd6, %rd2;
	// begin inline asm
	{.reg .pred pu, pv; 
	.reg .u16 rs0, rs1, rs2, rs3; 
	min.u16x2 %r1, %r4, %r5; 
	mov.b32 {rs0, rs1}, %r1; 
	mov.b32 {rs2, rs3}, %r4; 
	setp.eq.u16 pv, rs0, rs2; 
	setp.eq.u16 pu, rs1, rs3; 
	selp.b32 %r2, 1, 0, pu; 
	selp.b32 %r3, 1, 0, pv;} 
	
	// end inline asm
	setp.ne.s32 	%p1, %r2, 0;
	selp.u16 	%rs1, 1, 0, %p1;
	st.global.u8 	[%rd6], %rs1;
	setp.ne.s32 	%p2, %r3, 0;
	selp.u16 	%rs2, 1, 0, %p2;
	st.global.u8 	[%rd5], %rs2;
	st.global.u32 	[%rd4], %r1;
	ret;

}
	// .globl	_Z10vibmin_u32PjjjPb
.visible .entry _Z10vibmin_u32PjjjPb(
	.param .u64 .ptr .align 1 _Z10vibmin_u32PjjjPb_param_0,
	.param .u32 _Z10vibmin_u32PjjjPb_param_1,
	.param .u32 _Z10vibmin_u32PjjjPb_param_2,
	.param .u64 .ptr .align 1 _Z10vibmin_u32PjjjPb_param_3
)
{
	.reg .pred 	%p<2>;
	.reg .b16 	%rs<2>;
	.reg .b32 	%r<5>;
	.reg .b64 	%rd<5>;

	ld.param.u64 	%rd1, [_Z10vibmin_u32PjjjPb_param_0];
	ld.param.u32 	%r3, [_Z10vibmin_u32PjjjPb_param_1];
	ld.param.u32 	%r4, [_Z10vibmin_u32PjjjPb_param_2];
	ld.param.u64 	%rd2, [_Z10vibmin_u32PjjjPb_param_3];
	cvta.to.global.u64 	%rd3, %rd1;
	cvta.to.global.u64 	%rd4, %rd2;
	// begin inline asm
	{ .reg .pred __$temp1;
	  setp.le.u32  __$temp1, %r3, %r4;
	  selp.u32 %r1, %r3, %r4, __$temp1;
	  selp.u32 %r2, 1, 0, __$temp1;}
	
	// end inline asm
	setp.ne.s32 	%p1, %r2, 0;
	selp.u16 	%rs1, 1, 0, %p1;
	st.global.u8 	[%rd4], %rs1;
	st.global.u32 	[%rd3], %r1;
	ret;

}
	// .globl	_Z12vimax3_s16x2Pjjjj
.visible .entry _Z12vimax3_s16x2Pjjjj(
	.param .u64 .ptr .align 1 _Z12vimax3_s16x2Pjjjj_param_0,
	.param .u32 _Z12vimax3_s16x2Pjjjj_param_1,
	.param .u32 _Z12vimax3_s16x2Pjjjj_param_2,
	.param .u32 _Z12vimax3_s16x2Pjjjj_param_3
)
{
	.reg .b32 	%r<5>;
	.reg .b64 	%rd<3>;

	ld.param.u64 	%rd1, [_Z12vimax3_s16x2Pjjjj_param_0];
	ld.param.u32 	%r2, [_Z12vimax3_s16x2Pjjjj_param_1];
	ld.param.u32 	%r3, [_Z12vimax3_s16x2Pjjjj_param_2];
	ld.param.u32 	%r4, [_Z12vimax3_s16x2Pjjjj_param_3];
	cvta.to.global.u64 	%rd2, %rd1;
	// begin inline asm
	{.reg .b32 t1; 
	max.s16x2 t1, %r2, %r3; 
	max.s16x2 %r1, t1, %r4;}
	
	// end inline asm
	st.global.u32 	[%rd2], %r1;
	ret;

}
	// .globl	_Z17vimax3_s16x2_reluPjjjj
.visible .entry _Z17vimax3_s16x2_reluPjjjj(
	.param .u64 .ptr .align 1 _Z17vimax3_s16x2_reluPjjjj_param_0,
	.param .u32 _Z17vimax3_s16x2_reluPjjjj_param_1,
	.param .u32 _Z17vimax3_s16x2_reluPjjjj_param_2,
	.param .u32 _Z17vimax3_s16x2_reluPjjjj_param_3
)
{
	.reg .b32 	%r<5>;
	.reg .b64 	%rd<3>;

	ld.param.u64 	%rd1, [_Z17vimax3_s16x2_reluPjjjj_param_0];
	ld.param.u32 	%r2, [_Z17vimax3_s16x2_reluPjjjj_param_1];
	ld.param.u32 	%r3, [_Z17vimax3_s16x2_reluPjjjj_param_2];
	ld.param.u32 	%r4, [_Z17vimax3_s16x2_reluPjjjj_param_3];
	cvta.to.global.u64 	%rd2, %rd1;
	// begin inline asm
	{.reg .b32 t1; 
	max.s16x2.relu t1, %r2, %r3; 
	max.s16x2.relu %r1, t1, %r4;}
	
	// end inline asm
	st.global.u32 	[%rd2], %r1;
	ret;

}
	// .globl	_Z10vimax3_s32Piiii
.visible .entry _Z10vimax3_s32Piiii(
	.param .u64 .ptr .align 1 _Z10vimax3_s32Piiii_param_0,
	.param .u32 _Z10vimax3_s32Piiii_param_1,
	.param .u32 _Z10vimax3_s32Piiii_param_2,
	.param .u32 _Z10vimax3_s32Piiii_param_3
)
{
	.reg .b32 	%r<5>;
	.reg .b64 	%rd<3>;

	ld.param.u64 	%rd1, [_Z10vimax3_s32Piiii_param_0];
	ld.param.u32 	%r2, [_Z10vimax3_s32Piiii_param_1];
	ld.param.u32 	%r3, [_Z10vimax3_s32Piiii_param_2];
	ld.param.u32 	%r4, [_Z10vimax3_s32Piiii_param_3];
	cvta.to.global.u64 	%rd2, %rd1;
	// begin inline asm
	{.reg .s32 t1; 
	max.s32 t1, %r2, %r3; 
	max.s32 %r1, t1, %r4;}
	
	// end inline asm
	st.global.u32 	[%rd2], %r1;
	ret;

}
	// .globl	_Z15vimax3_s32_reluPiiii
.visible .entry _Z15vimax3_s32_reluPiiii(
	.param .u64 .ptr .align 1 _Z15vimax3_s32_reluPiiii_param_0,
	.param .u32 _Z15vimax3_s32_reluPiiii_param_1,
	.param .u32 _Z15vimax3_s32_reluPiiii_param_2,
	.param .u32 _Z15vimax3_s32_reluPiiii_param_3
)
{
	.reg .b32 	%r<5>;
	.reg .b64 	%rd<3>;

	ld.param.u64 	%rd1, [_Z15vimax3_s32_reluPiiii_param_0];
	ld.param.u32 	%r2, [_Z15vimax3_s32_reluPiiii_param_1];
	ld.param.u32 	%r3, [_Z15vimax3_s32_reluPiiii_param_2];
	ld.param.u32 	%r4, [_Z15vimax3_s32_reluPiiii_param_3];
	cvta.to.global.u64 	%rd2, %rd1;
	// begin inline asm
	{.reg .s32 t1; 
	max.s32.relu t1, %r2, %r3; 
	max.s32.relu %r1, t1, %r4;}
	
	// end inline asm
	st.global.u32 	[%rd2], %r1;
	ret;

}
	// .globl	_Z12vimax3_u16x2Pjjjj
.visible .entry _Z12vimax3_u16x2Pjjjj(
	.param .u64 .ptr .align 1 _Z12vimax3_u16x2Pjjjj_param_0,
	.param .u32 _Z12vimax3_u16x2Pjjjj_param_1,
	.param .u32 _Z12vimax3_u16x2Pjjjj_param_2,
	.param .u32 _Z12vimax3_u16x2Pjjjj_param_3
)
{
	.reg .b32 	%r<5>;
	.reg .b64 	%rd<3>;

	ld.param.u64 	%rd1, [_Z12vimax3_u16x2Pjjjj_param_0];
	ld.param.u32 	%r2, [_Z12vimax3_u16x2Pjjjj_param_1];
	ld.param.u32 	%r3, [_Z12vimax3_u16x2Pjjjj_param_2];
	ld.param.u32 	%r4, [_Z12vimax3_u16x2Pjjjj_param_3];
	cvta.to.global.u64 	%rd2, %rd1;
	// begin inline asm
	{.reg .b32 t1; 
	max.u16x2 t1, %r2, %r3; 
	max.u16x2 %r1, t1, %r4;}
	
	// end inline asm
	st.global.u32 	[%rd2], %r1;
	ret;

}
	// .globl	_Z10vimax3_u32Pjjjj
.visible .entry _Z10vimax3_u32Pjjjj(
	.param .u64 .ptr .align 1 _Z10vimax3_u32Pjjjj_param_0,
	.param .u32 _Z10vimax3_u32Pjjjj_param_1,
	.param .u32 _Z10vimax3_u32Pjjjj_param_2,
	.param .u32 _Z10vimax3_u32Pjjjj_param_3
)
{
	.reg .b32 	%r<5>;
	.reg .b64 	%rd<3>;

	ld.param.u64 	%rd1, [_Z10vimax3_u32Pjjjj_param_0];
	ld.param.u32 	%r2, [_Z10vimax3_u32Pjjjj_param_1];
	ld.param.u32 	%r3, [_Z10vimax3_u32Pjjjj_param_2];
	ld.param.u32 	%r4, [_Z10vimax3_u32Pjjjj_param_3];
	cvta.to.global.u64 	%rd2, %rd1;
	// begin inline asm
	{.reg .u32 t1; 
	max.u32 t1, %r2, %r3; 
	max.u32 %r1, t1, %r4;}
	
	// end inline asm
	st.global.u32 	[%rd2], %r1;
	ret;

}
	// .globl	_Z16vimax_s16x2_reluPjjj
.visible .entry _Z16vimax_s16x2_reluPjjj(
	.param .u64 .ptr .align 1 _Z16vimax_s16x2_reluPjjj_param_0,
	.param .u32 _Z16vimax_s16x2_reluPjjj_param_1,
	.param .u32 _Z16vimax_s16x2_reluPjjj_param_2
)
{
	.reg .b32 	%r<4>;
	.reg .b64 	%rd<3>;

	ld.param.u64 	%rd1, [_Z16vimax_s16x2_reluPjjj_param_0];
	ld.param.u32 	%r2, [_Z16vimax_s16x2_reluPjjj_param_1];
	ld.param.u32 	%r3, [_Z16vimax_s16x2_reluPjjj_param_2];
	cvta.to.global.u64 	%rd2, %rd1;
	// begin inline asm
	{max.s16x2.relu %r1, %r2, %r3;}
	// end inline asm
	st.global.u32 	[%rd2], %r1;
	ret;

}
	// .globl	_Z14vimax_s32_reluPiii
.visible .entry _Z14vimax_s32_reluPiii(
	.param .u64 .ptr .align 1 _Z14vimax_s32_reluPiii_param_0,
	.param .u32 _Z14vimax_s32_reluPiii_param_1,
	.param .u32 _Z14vimax_s32_reluPiii_param_2
)
{
	.reg .b32 	%r<4>;
	.reg .b64 	%rd<3>;

	ld.param.u64 	%rd1, [_Z14vimax_s32_reluPiii_param_0];
	ld.param.u32 	%r2, [_Z14vimax_s32_reluPiii_param_1];
	ld.param.u32 	%r3, [_Z14vimax_s32_reluPiii_param_2];
	cvta.to.global.u64 	%rd2, %rd1;
	// begin inline asm
	{max.s32.relu %r1, %r2, %r3;}
	// end inline asm
	st.global.u32 	[%rd2], %r1;
	ret;

}
	// .globl	_Z12vimin3_s16x2Pjjjj
.visible .entry _Z12vimin3_s16x2Pjjjj(
	.param .u64 .ptr .align 1 _Z12vimin3_s16x2Pjjjj_param_0,
	.param .u32 _Z12vimin3_s16x2Pjjjj_param_1,
	.param .u32 _Z12vimin3_s16x2Pjjjj_param_2,
	.param .u32 _Z12vimin3_s16x2Pjjjj_param_3
)
{
	.reg .b32 	%r<5>;
	.reg .b64 	%rd<3>;

	ld.param.u64 	%rd1, [_Z12vimin3_s16x2Pjjjj_param_0];
	ld.param.u32 	%r2, [_Z12vimin3_s16x2Pjjjj_param_1];
	ld.param.u32 	%r3, [_Z12vimin3_s16x2Pjjjj_param_2];
	ld.param.u32 	%r4, [_Z12vimin3_s16x2Pjjjj_param_3];
	cvta.to.global.u64 	%rd2, %rd1;
	// begin inline asm
	{.reg .b32 t1; 
	min.s16x2 t1, %r2, %r3; 
	min.s16x2 %r1, t1, %r4;}
	
	// end inline asm
	st.global.u32 	[%rd2], %r1;
	ret;

}
	// .globl	_Z17vimin3_s16x2_reluPjjjj
.visible .entry _Z17vimin3_s16x2_reluPjjjj(
	.param .u64 .ptr .align 1 _Z17vimin3_s16x2_reluPjjjj_param_0,
	.param .u32 _Z17vimin3_s16x2_reluPjjjj_param_1,
	.param .u32 _Z17vimin3_s16x2_reluPjjjj_param_2,
	.param .u32 _Z17vimin3_s16x2_reluPjjjj_param_3
)
{
	.reg .b32 	%r<5>;
	.reg .b64 	%rd<3>;

	ld.param.u64 	%rd1, [_Z17vimin3_s16x2_reluPjjjj_param_0];
	ld.param.u32 	%r2, [_Z17vimin3_s16x2_reluPjjjj_param_1];
	ld.param.u32 	%r3, [_Z17vimin3_s16x2_reluPjjjj_param_2];
	ld.param.u32 	%r4, [_Z17vimin3_s16x2_reluPjjjj_param_3];
	cvta.to.global.u64 	%rd2, %rd1;
	// begin inline asm
	{.reg .b32 t1; 
	min.s16x2.relu t1, %r2, %r3; 
	min.s16x2.relu %r1, t1, %r4;}
	
	// end inline asm
	st.global.u32 	[%rd2], %r1;
	ret;

}
	// .globl	_Z10vimin3_s32Piiii
.visible .entry _Z10vimin3_s32Piiii(
	.param .u64 .ptr .align 1 _Z10vimin3_s32Piiii_param_0,
	.param .u32 _Z10vimin3_s32Piiii_param_1,
	.param .u32 _Z10vimin3_s32Piiii_param_2,
	.param .u32 _Z10vimin3_s32Piiii_param_3
)
{
	.reg .b32 	%r<5>;
	.reg .b64 	%rd<3>;

	ld.param.u64 	%rd1, [_Z10vimin3_s32Piiii_param_0];
	ld.param.u32 	%r2, [_Z10vimin3_s32Piiii_param_1];
	ld.param.u32 	%r3, [_Z10vimin3_s32Piiii_param_2];
	ld.param.u32 	%r4, [_Z10vimin3_s32Piiii_param_3];
	cvta.to.global.u64 	%rd2, %rd1;
	// begin inline asm
	{.reg .s32 t1; 
	min.s32 t1, %r2, %r3; 
	min.s32 %r1, t1, %r4;}
	
	// end inline asm
	st.global.u32 	[%rd2], %r1;
	ret;

}
	// .globl	_Z15vimin3_s32_reluPiiii
.visible .entry _Z15vimin3_s32_reluPiiii(
	.param .u64 .ptr .align 1 _Z15vimin3_s32_reluPiiii_param_0,
	.param .u32 _Z15vimin3_s32_reluPiiii_param_1,
	.param .u32 _Z15vimin3_s32_reluPiiii_param_2,
	.param .u32 _Z15vimin3_s32_reluPiiii_param_3
)
{
	.reg .b32 	%r<5>;
	.reg .b64 	%rd<3>;

	ld.param.u64 	%rd1, [_Z15vimin3_s32_reluPiiii_param_0];
	ld.param.u32 	%r2, [_Z15vimin3_s32_reluPiiii_param_1];
	ld.param.u32 	%r3, [_Z15vimin3_s32_reluPiiii_param_2];
	ld.param.u32 	%r4, [_Z15vimin3_s32_reluPiiii_param_3];
	cvta.to.global.u64 	%rd2, %rd1;
	// begin inline asm
	{.reg .s32 t1; 
	min.s32.relu t1, %r2, %r3; 
	min.s32.relu %r1, t1, %r4;}
	
	// end inline asm
	st.global.u32 	[%rd2], %r1;
	ret;

}
	// .globl	_Z12vimin3_u16x2Pjjjj
.visible .entry _Z12vimin3_u16x2Pjjjj(
	.param .u64 .ptr .align 1 _Z12vimin3_u16x2Pjjjj_param_0,
	.param .u32 _Z12vimin3_u16x2Pjjjj_param_1,
	.param .u32 _Z12vimin3_u16x2Pjjjj_param_2,
	.param .u32 _Z12vimin3_u16x2Pjjjj_param_3
)
{
	.reg .b32 	%r<5>;
	.reg .b64 	%rd<3>;

	ld.param.u64 	%rd1, [_Z12vimin3_u16x2Pjjjj_param_0];
	ld.param.u32 	%r2, [_Z12vimin3_u16x2Pjjjj_param_1];
	ld.param.u32 	%r3, [_Z12vimin3_u16x2Pjjjj_param_2];
	ld.param.u32 	%r4, [_Z12vimin3_u16x2Pjjjj_param_3];
	cvta.to.global.u64 	%rd2, %rd1;
	// begin inline asm
	{.reg .b32 t1; 
	min.u16x2 t1, %r2, %r3; 
	min.u16x2 %r1, t1, %r4;}
	
	// end inline asm
	st.global.u32 	[%rd2], %r1;
	ret;

}
	// .globl	_Z10vimin3_u32Pjjjj
.visible .entry _Z10vimin3_u32Pjjjj(
	.param .u64 .ptr .align 1 _Z10vimin3_u32Pjjjj_param_0,
	.param .u32 _Z10vimin3_u32Pjjjj_param_1,
	.param .u32 _Z10vimin3_u32Pjjjj_param_2,
	.param .u32 _Z10vimin3_u32Pjjjj_param_3
)
{
	.reg .b32 	%r<5>;
	.reg .b64 	%rd<3>;

	ld.param.u64 	%rd1, [_Z10vimin3_u32Pjjjj_param_0];
	ld.param.u32 	%r2, [_Z10vimin3_u32Pjjjj_param_1];
	ld.param.u32 	%r3, [_Z10vimin3_u32Pjjjj_param_2];
	ld.param.u32 	%r4, [_Z10vimin3_u32Pjjjj_param_3];
	cvta.to.global.u64 	%rd2, %rd1;
	// begin inline asm
	{.reg .u32 t1; 
	min.u32 t1, %r2, %r3; 
	min.u32 %r1, t1, %r4;}
	
	// end inline asm
	st.global.u32 	[%rd2], %r1;
	ret;

}
	// .globl	_Z16vimin_s16x2_reluPjjj
.visible .entry _Z16vimin_s16x2_reluPjjj(
	.param .u64 .ptr .align 1 _Z16vimin_s16x2_reluPjjj_param_0,
	.param .u32 _Z16vimin_s16x2_reluPjjj_param_1,
	.param .u32 _Z16vimin_s16x2_reluPjjj_param_2
)
{
	.reg .b32 	%r<4>;
	.reg .b64 	%rd<3>;

	ld.param.u64 	%rd1, [_Z16vimin_s16x2_reluPjjj_param_0];
	ld.param.u32 	%r2, [_Z16vimin_s16x2_reluPjjj_param_1];
	ld.param.u32 	%r3, [_Z16vimin_s16x2_reluPjjj_param_2];
	cvta.to.global.u64 	%rd2, %rd1;
	// begin inline asm
	{min.s16x2.relu %r1, %r2, %r3;}
	// end inline asm
	st.global.u32 	[%rd2], %r1;
	ret;

}
	// .globl	_Z14vimin_s32_reluPiii
.visible .entry _Z14vimin_s32_reluPiii(
	.param .u64 .ptr .align 1 _Z14vimin_s32_reluPiii_param_0,
	.param .u32 _Z14vimin_s32_reluPiii_param_1,
	.param .u32 _Z14vimin_s32_reluPiii_param_2
)
{
	.reg .b32 	%r<4>;
	.reg .b64 	%rd<3>;

	ld.param.u64 	%rd1, [_Z14vimin_s32_reluPiii_param_0];
	ld.param.u32 	%r2, [_Z14vimin_s32_reluPiii_param_1];
	ld.param.u32 	%r3, [_Z14vimin_s32_reluPiii_param_2];
	cvta.to.global.u64 	%rd2, %rd1;
	// begin inline asm
	{min.s32.relu %r1, %r2, %r3;}
	// end inline asm
	st.global.u32 	[%rd2], %r1;
	ret;

}


// ===== COMPILED SASS (sm_100) =====

	.target	sm_100

	.elftype	@"ET_EXEC"


//--------------------- .note.nv.tkinfo           --------------------------
	.section	.note.nv.tkinfo,"",@"SHT_NOTE"
	.sectionflags	@"SHF_NOTE_NV_TKINFO"
	.tkinfo
        /*0018*/ 	.word	0x00000002
        /*0030*/ 	.string	""
        /*0030*/ 	.string	"ptxas"
        /*0030*/ 	.string	"Cuda compilation tools, release 13.0, V13.0.88"
        /*0030*/ 	.string	"Build cuda_13.0.r13.0/compiler.36424714_0"
        /*0030*/ 	.string	"-arch sm_100 -m 64 "



//--------------------- .note.nv.cuinfo           --------------------------
	.section	.note.nv.cuinfo,"",@"SHT_NOTE"
	.sectionflags	@"SHF_NOTE_NV_CUINFO"
        /*0018*/ 	.short	0x0002
        /*001a*/ 	.short	0x0064
        /*001c*/ 	.short	0x0082
	.zero		2


//--------------------- .nv.info                  --------------------------
	.section	.nv.info,"",@"SHT_CUDA_INFO"
	.align	4


	//----- nvinfo : EIATTR_REGCOUNT
	.align		4
        /*0000*/ 	.byte	0x04, 0x2f
        /*0002*/ 	.short	(.L_1 - .L_0)
	.align		4
.L_0:
        /*0004*/ 	.word	index@(_Z14viaddmax_s16x2Pjjjj)
        /*0008*/ 	.word	0x00000008


	//----- nvinfo : EIATTR_FRAME_SIZE
	.align		4
.L_1:
        /*000c*/ 	.byte	0x04, 0x11
        /*000e*/ 	.short	(.L_3 - .L_2)
	.align		4
.L_2:
        /*0010*/ 	.word	index@(_Z14viaddmax_s16x2Pjjjj)
        /*0014*/ 	.word	0x00000000


	//----- nvinfo : EIATTR_REGCOUNT
	.align		4
.L_3:
        /*0018*/ 	.byte	0x04, 0x2f
        /*001a*/ 	.short	(.L_5 - .L_4)
	.align		4
.L_4:
        /*001c*/ 	.word	index@(_Z19viaddmax_s16x2_reluPjjjj)
        /*0020*/ 	.word	0x00000008


	//----- nvinfo : EIATTR_FRAME_SIZE
	.align		4
.L_5:
        /*0024*/ 	.byte	0x04, 0x11
        /*0026*/ 	.short	(.L_7 - .L_6)
	.align		4
.L_6:
        /*0028*/ 	.word	index@(_Z19viaddmax_s16x2_reluPjjjj)
        /*002c*/ 	.word	0x00000000


	//----- nvinfo : EIATTR_REGCOUNT
	.align		4
.L_7:
        /*0030*/ 	.byte	0x04, 0x2f
        /*0032*/ 	.short	(.L_9 - .L_8)
	.align		4
.L_8:
        /*0034*/ 	.word	index@(_Z12viaddmax_s32Piiii)
        /*0038*/ 	.word	0x00000008


	//----- nvinfo : EIATTR_FRAME_SIZE
	.align		4
.L_9:
        /*003c*/ 	.byte	0x04, 0x11
        /*003e*/ 	.short	(.L_11 - .L_10)
	.align		4
.L_10:
        /*0040*/ 	.word	index@(_Z12viaddmax_s32Piiii)
        /*0044*/ 	.word	0x00000000


	//----- nvinfo : EIATTR_REGCOUNT
	.align		4
.L_11:
        /*0048*/ 	.byte	0x04, 0x2f
        /*004a*/ 	.short	(.L_13 - .L_12)
	.align		4
.L_12:
        /*004c*/ 	.word	index@(_Z17viaddmax_s32_reluPiiii)
        /*0050*/ 	.word	0x00000008


	//----- nvinfo : EIATTR_FRAME_SIZE
	.align		4
.L_13:
        /*0054*/ 	.byte	0x04, 0x11
        /*0056*/ 	.short	(.L_15 - .L_14)
	.align		4
.L_14:
        /*0058*/ 	.word	index@(_Z17viaddmax_s32_reluPiiii)
        /*005c*/ 	.word	0x00000000


	//----- nvinfo : EIATTR_REGCOUNT
	.align		4
.L_15:
        /*0060*/ 	.byte	0x04, 0x2f
        /*0062*/ 	.short	(.L_17 - .L_16)
	.align		4
.L_16:
        /*0064*/ 	.word	index@(_Z14viaddmax_u16x2Pjjjj)
        /*0068*/ 	.word	0x00000008


	//----- nvinfo : EIATTR_FRAME_SIZE
	.align		4
.L_17:
        /*006c*/ 	.byte	0x04, 0x11
        /*006e*/ 	.short	(.L_19 - .L_18)
	.align		4
.L_18:
        /*0070*/ 	.word	index@(_Z14viaddmax_u16x2Pjjjj)
        /*0074*/ 	.word	0x00000000


	//----- nvinfo : EIATTR_REGCOUNT
	.align		4
.L_19:
        /*0078*/ 	.byte	0x04, 0x2f
        /*007a*/ 	.short	(.L_21 - .L_20)
	.align		4
.L_20:
        /*007c*/ 	.word	index@(_Z12viaddmax_u32Pjjjj)
        /*0080*/ 	.word	0x00000008


	//----- nvinfo : EIATTR_FRAME_SIZE
	.align		4
.L_21:
        /*0084*/ 	.byte	0x04, 0x11
        /*0086*/ 	.short	(.L_23 - .L_22)
	.align		4
.L_22:
        /*0088*/ 	.word	index@(_Z12viaddmax_u32Pjjjj)
        /*008c*/ 	.word	0x00000000


	//----- nvinfo : EIATTR_REGCOUNT
	.align		4
.L_23:
        /*0090*/ 	.byte	0x04, 0x2f
        /*0092*/ 	.short	(.L_25 - .L_24)
	.align		4
.L_24:
        /*0094*/ 	.word	index@(_Z14viaddmin_s16x2Pjjjj)
        /*0098*/ 	.word	0x00000008


	//----- nvinfo : EIATTR_FRAME_SIZE
	.align		4
.L_25:
        /*009c*/ 	.byte	0x04, 0x11
        /*009e*/ 	.short	(.L_27 - .L_26)
	.align		4
.L_26:
        /*00a0*/ 	.word	index@(_Z14viaddmin_s16x2Pjjjj)
        /*00a4*/ 	.word	0x00000000


	//----- nvinfo : EIATTR_REGCOUNT
	.align		4
.L_27:
        /*00a8*/ 	.byte	0x04, 0x2f
        /*00aa*/ 	.short	(.L_29 - .L_28)
	.align		4
.L_28:
        /*00ac*/ 	.word	index@(_Z19viaddmin_s16x2_reluPjjjj)
        /*00b0*/ 	.word	0x00000008


	//----- nvinfo : EIATTR_FRAME_SIZE
	.align		4
.L_29:
        /*00b4*/ 	.byte	0x04, 0x11
        /*00b6*/ 	.short	(.L_31 - .L_30)
	.align		4
.L_30:
        /*00b8*/ 	.word	index@(_Z19viaddmin_s16x2_reluPjjjj)
        /*00bc*/ 	.word	0x00000000


	//----- nvinfo : EIATTR_REGCOUNT
	.align		4
.L_31:
        /*00c0*/ 	.byte	0x04, 0x2f
        /*00c2*/ 	.short	(.L_33 - .L_32)
	.align		4
.L_32:
        /*00c4*/ 	.word	index@(_Z12viaddmin_s32Piiii)
        /*00c8*/ 	.word	0x00000008


	//----- nvinfo : EIATTR_FRAME_SIZE
	.align		4
.L_33:
        /*00cc*/ 	.byte	0x04, 0x11
        /*00ce*/ 	.short	(.L_35 - .L_34)
	.align		4
.L_34:
        /*00d0*/ 	.word	index@(_Z12viaddmin_s32Piiii)
        /*00d4*/ 	.word	0x00000000


	//----- nvinfo : EIATTR_REGCOUNT
	.align		4
.L_35:
        /*00d8*/ 	.byte	0x04, 0x2f
        /*00da*/ 	.short	(.L_37 - .L_36)
	.align		4
.L_36:
        /*00dc*/ 	.word	index@(_Z17viaddmin_s32_reluPiiii)
        /*00e0*/ 	.word	0x00000008


	//----- nvinfo : EIATTR_FRAME_SIZE
	.align		4
.L_37:
        /*00e4*/ 	.byte	0x04, 0x11
        /*00e6*/ 	.short	(.L_39 - .L_38)
	.align		4
.L_38:
        /*00e8*/ 	.word	index@(_Z17viaddmin_s32_reluPiiii)
        /*00ec*/ 	.word	0x00000000


	//----- nvinfo : EIATTR_REGCOUNT
	.align		4
.L_39:
        /*00f0*/ 	.byte	0x04, 0x2f
        /*00f2*/ 	.short	(.L_41 - .L_40)
	.align		4
.L_40:
        /*00f4*/ 	.word	index@(_Z14viaddmin_u16x2Pjjjj)
        /*00f8*/ 	.word	0x00000008


	//----- nvinfo : EIATTR_FRAME_SIZE
	.align		4
.L_41:
        /*00fc*/ 	.byte	0x04, 0x11
        /*00fe*/ 	.short	(.L_43 - .L_42)
	.align		4
.L_42:
        /*0100*/ 	.word	index@(_Z14viaddmin_u16x2Pjjjj)
        /*0104*/ 	.word	0x00000000


	//----- nvinfo : EIATTR_REGCOUNT
	.align		4
.L_43:
        /*0108*/ 	.byte	0x04, 0x2f
        /*010a*/ 	.short	(.L_45 - .L_44)
	.align		4
.L_44:
        /*010c*/ 	.word	index@(_Z12viaddmin_u32Pjjjj)
        /*0110*/ 	.word	0x00000008


	//----- nvinfo : EIATTR_FRAME_SIZE
	.align		4
.L_45:
        /*0114*/ 	.byte	0x04, 0x11
        /*0116*/ 	.short	(.L_47 - .L_46)
	.align		4
.L_46:
        /*0118*/ 	.word	index@(_Z12viaddmin_u32Pjjjj)
        /*011c*/ 	.word	0x00000000


	//----- nvinfo : EIATTR_REGCOUNT
	.align		4
.L_47:
        /*0120*/ 	.byte	0x04, 0x2f
        /*0122*/ 	.short	(.L_49 - .L_48)
	.align		4
.L_48:
        /*0124*/ 	.word	index@(_Z12vibmax_s16x2PjjjPbS0_)
        /*0128*/ 	.word	0x00000010


	//----- nvinfo : EIATTR_FRAME_SIZE
	.align		4
.L_49:
        /*012c*/ 	.byte	0x04, 0x11
        /*012e*/ 	.short	(.L_51 - .L_50)
	.align		4
.L_50:
        /*0130*/ 	.word	index@(_Z12vibmax_s16x2PjjjPbS0_)
        /*0134*/ 	.word	0x00000000


	//----- nvinfo : EIATTR_REGCOUNT
	.align		4
.L_51:
        /*0138*/ 	.byte	0x04, 0x2f
        /*013a*/ 	.short	(.L_53 - .L_52)
	.align		4
.L_52:
        /*013c*/ 	.word	index@(_Z10vibmax_s32PiiiPb)
        /*0140*/ 	.word	0x0000000c


	//----- nvinfo : EIATTR_FRAME_SIZE
	.align		4
.L_53:
        /*0144*/ 	.byte	0x04, 0x11
        /*0146*/ 	.short	(.L_55 - .L_54)
	.align		4
.L_54:
        /*0148*/ 	.word	index@(_Z10vibmax_s32PiiiPb)
        /*014c*/ 	.word	0x00000000


	//----- nvinfo : EIATTR_REGCOUNT
	.align		4
.L_55:
        /*0150*/ 	.byte	0x04, 0x2f
        /*0152*/ 	.short	(.L_57 - .L_56)
	.align		4
.L_56:
        /*0154*/ 	.word	index@(_Z12vibmax_u16x2PjjjPbS0_)
        /*0158*/ 	.word	0x00000010


	//----- nvinfo : EIATTR_FRAME_SIZE
	.align		4
.L_57:
        /*015c*/ 	.byte	0x04, 0x11
        /*015e*/ 	.short	(.L_59 - .L_58)
	.align		4
.L_58:
        /*0160*/ 	.word	index@(_Z12vibmax_u16x2PjjjPbS0_)
        /*0164*/ 	.word	0x00000000


	//----- nvinfo : EIATTR_REGCOUNT
	.align		4
.L_59:
        /*0168*/ 	.byte	0x04, 0x2f
        /*016a*/ 	.short	(.L_61 - .L_60)
	.align		4
.L_60:
        /*016c*/ 	.word	index@(_Z10vibmax_u32PjjjPb)
        /*0170*/ 	.word	0x0000000c


	//----- nvinfo : EIATTR_FRAME_SIZE
	.align		4
.L_61:
        /*0174*/ 	.byte	0x04, 0x11
        /*0176*/ 	.short	(.L_63 - .L_62)
	.align		4
.L_62:
        /*0178*/ 	.word	index@(_Z10vibmax_u32PjjjPb)
        /*017c*/ 	.word	0x00000000


	//----- nvinfo : EIATTR_REGCOUNT
	.align		4
.L_63:
        /*0180*/ 	.byte	0x04, 0x2f
        /*0182*/ 	.short	(.L_65 - .L_64)
	.align		4
.L_64:
        /*0184*/ 	.word	index@(_Z12vibmin_s16x2PjjjPbS0_)
        /*0188*/ 	.word	0x00000010


	//----- nvinfo : EIATTR_FRAME_SIZE
	.align		4
.L_65:
        /*018c*/ 	.byte	0x04, 0x11
        /*018e*/ 	.short	(.L_67 - .L_66)
	.align		4
.L_66:
        /*0190*/ 	.word	index@(_Z12vibmin_s16x2PjjjPbS0_)
        /*0194*/ 	.word	0x00000000


	//----- nvinfo : EIATTR_REGCOUNT
	.align		4
.L_67:
        /*0198*/ 	.byte	0x04, 0x2f
        /*019a*/ 	.short	(.L_69 - .L_68)
	.align		4
.L_68:
        /*019c*/ 	.word	index@(_Z10vibmin_s32PiiiPb)
        /*01a0*/ 	.word	0x0000000c


	//----- nvinfo : EIATTR_FRAME_SIZE
	.align		4
.L_69:
        /*01a4*/ 	.byte	0x04, 0x11
        /*01a6*/ 	.short	(.L_71 - .L_70)
	.align		4
.L_70:
        /*01a8*/ 	.word	index@(_Z10vibmin_s32PiiiPb)
        /*01ac*/ 	.word	0x00000000


	//----- nvinfo : EIATTR_REGCOUNT
	.align		4
.L_71:
        /*01b0*/ 	.byte	0x04, 0x2f
        /*01b2*/ 	.short	(.L_73 - .L_72)
	.align		4
.L_72:
        /*01b4*/ 	.word	index@(_Z12vibmin_u16x2PjjjPbS0_)
        /*01b8*/ 	.word	0x00000010


	//----- nvinfo : EIATTR_FRAME_SIZE
	.align		4
.L_73:
        /*01bc*/ 	.byte	0x04, 0x11
        /*01be*/ 	.short	(.L_75 - .L_74)
	.align		4
.L_74:
        /*01c0*/ 	.word	index@(_Z12vibmin_u16x2PjjjPbS0_)
        /*01c4*/ 	.word	0x00000000


	//----- nvinfo : EIATTR_REGCOUNT
	.align		4
.L_75:
        /*01c8*/ 	.byte	0x04, 0x2f
        /*01ca*/ 	.short	(.L_77 - .L_76)
	.align		4
.L_76:
        /*01cc*/ 	.word	index@(_Z10vibmin_u32PjjjPb)
        /*01d0*/ 	.word	0x0000000c


	//----- nvinfo : EIATTR_FRAME_SIZE
	.align		4
.L_77:
        /*01d4*/ 	.byte	0x04, 0x11
        /*01d6*/ 	.short	(.L_79 - .L_78)
	.align		4
.L_78:
        /*01d8*/ 	.word	index@(_Z10vibmin_u32PjjjPb)
        /*01dc*/ 	.word	0x00000000


	//----- nvinfo : EIATTR_REGCOUNT
	.align		4
.L_79:
        /*01e0*/ 	.byte	0x04, 0x2f
        /*01e2*/ 	.short	(.L_81 - .L_80)
	.align		4
.L_80:
        /*01e4*/ 	.word	index@(_Z12vimax3_s16x2Pjjjj)
        /*01e8*/ 	.word	0x00000008


	//----- nvinfo : EIATTR_FRAME_SIZE
	.align		4
.L_81:
        /*01ec*/ 	.byte	0x04, 0x11
        /*01ee*/ 	.short	(.L_83 - .L_82)
	.align		4
.L_82:
        /*01f0*/ 	.word	index@(_Z12vimax3_s16x2Pjjjj)
        /*01f4*/ 	.word	0x00000000


	//----- nvinfo : EIATTR_REGCOUNT
	.align		4
.L_83:
        /*01f8*/ 	.byte	0x04, 0x2f
        /*01fa*/ 	.short	(.L_85 - .L_84)
	.align		4
.L_84:
        /*01fc*/ 	.word	index@(_Z17vimax3_s16x2_reluPjjjj)
        /*0200*/ 	.word	0x00000008


	//----- nvinfo : EIATTR_FRAME_SIZE
	.align		4
.L_85:
        /*0204*/ 	.byte	0x04, 0x11
        /*0206*/ 	.short	(.L_87 - .L_86)
	.align		4
.L_86:
        /*0208*/ 	.word	index@(_Z17vimax3_s16x2_reluPjjjj)
        /*020c*/ 	.word	0x00000000


	//----- nvinfo : EIATTR_REGCOUNT
	.align		4
.L_87:
        /*0210*/ 	.byte	0x04, 0x2f
        /*0212*/ 	.short	(.L_89 - .L_88)
	.align		4
.L_88:
        /*0214*/ 	.word	index@(_Z10vimax3_s32Piiii)
        /*0218*/ 	.word	0x00000008


	//----- nvinfo : EIATTR_FRAME_SIZE
	.align		4
.L_89:
        /*021c*/ 	.byte	0x04, 0x11
        /*021e*/ 	.short	(.L_91 - .L_90)
	.align		4
.L_90:
        /*0220*/ 	.word	index@(_Z10vimax3_s32Piiii)
        /*0224*/ 	.word	0x00000000


	//----- nvinfo : EIATTR_REGCOUNT
	.align		4
.L_91:
        /*0228*/ 	.byte	0x04, 0x2f
        /*022a*/ 	.short	(.L_93 - .L_92)
	.align		4
.L_92:
        /*022c*/ 	.word	index@(_Z15vimax3_s32_reluPiiii)
        /*0230*/ 	.word	0x00000008


	//----- nvinfo : EIATTR_FRAME_SIZE
	.align		4
.L_93:
        /*0234*/ 	.byte	0x04, 0x11
        /*0236*/ 	.short	(.L_95 - .L_94)
	.align		4
.L_94:
        /*0238*/ 	.word	index@(_Z15vimax3_s32_reluPiiii)
        /*023c*/ 	.word	0x00000000


	//----- nvinfo : EIATTR_REGCOUNT
	.align		4
.L_95:
        /*0240*/ 	.byte	0x04, 0x2f
        /*0242*/ 	.short	(.L_97 - .L_96)
	.align		4
.L_96:
        /*0244*/ 	.word	index@(_Z12vimax3_u16x2Pjjjj)
        /*0248*/ 	.word	0x00000008


	//----- nvinfo : EIATTR_FRAME_SIZE
	.align		4
.L_97:
        /*024c*/ 	.byte	0x04, 0x11
        /*024e*/ 	.short	(.L_99 - .L_98)
	.align		4
.L_98:
        /*0250*/ 	.word	index@(_Z12vimax3_u16x2Pjjjj)
        /*0254*/ 	.word	0x00000000


	//----- nvinfo : EIATTR_REGCOUNT
	.align		4
.L_99:
        /*0258*/ 	.byte	0x04, 0x2f
        /*025a*/ 	.short	(.L_101 - .L_100)
	.align		4
.L_100:
        /*025c*/ 	.word	index@(_Z10vimax3_u32Pjjjj)
        /*0260*/ 	.word	0x00000008


	//----- nvinfo : EIATTR_FRAME_SIZE
	.align		4
.L_101:
        /*0264*/ 	.byte	0x04, 0x11
        /*0266*/ 	.short	(.L_103 - .L_102)
	.align		4
.L_102:
        /*0268*/ 	.word	index@(_Z10vimax3_u32Pjjjj)
        /*026c*/ 	.word	0x00000000


	//----- nvinfo : EIATTR_REGCOUNT
	.align		4
.L_103:
        /*0270*/ 	.byte	0x04, 0x2f
        /*0272*/ 	.short	(.L_105 - .L_104)
	.align		4
.L_104:
        /*0274*/ 	.word	index@(_Z16vimax_s16x2_reluPjjj)
        /*0278*/ 	.word	0x00000008


	//----- nvinfo : EIATTR_FRAME_SIZE
	.align		4
.L_105:
        /*027c*/ 	.byte	0x04, 0x11
        /*027e*/ 	.short	(.L_107 - .L_106)
	.align		4
.L_106:
        /*0280*/ 	.word	index@(_Z16vimax_s16x2_reluPjjj)
        /*0284*/ 	.word	0x00000000


	//----- nvinfo : EIATTR_REGCOUNT
	.align		4
.L_107:
        /*0288*/ 	.byte	0x04, 0x2f
        /*028a*/ 	.short	(.L_109 - .L_108)
	.align		4
.L_108:
        /*028c*/ 	.word	index@(_Z14vimax_s32_reluPiii)
        /*0290*/ 	.word	0x00000008


	//----- nvinfo : EIATTR_FRAME_SIZE
	.align		4
.L_109:
        /*0294*/ 	.byte	0x04, 0x11
        /*0296*/ 	.short	(.L_111 - .L_110)
	.align		4
.L_110:
        /*0298*/ 	.word	index@(_Z14vimax_s32_reluPiii)
        /*029c*/ 	.word	0x00000000


	//----- nvinfo : EIATTR_REGCOUNT
	.align		4
.L_111:
        /*02a0*/ 	.byte	0x04, 0x2f
        /*02a2*/ 	.short	(.L_113 - .L_112)
	.align		4
.L_112:
        /*02a4*/ 	.word	index@(_Z12vimin3_s16x2Pjjjj)
        /*02a8*/ 	.word	0x00000008


	//----- nvinfo : EIATTR_FRAME_SIZE
	.align		4
.L_113:
        /*02ac*/ 	.byte	0x04, 0x11
        /*02ae*/ 	.short	(.L_115 - .L_114)
	.align		4
.L_114:
        /*02b0*/ 	.word	index@(_Z12vimin3_s16x2Pjjjj)
        /*02b4*/ 	.word	0x00000000


	//----- nvinfo : EIATTR_REGCOUNT
	.align		4
.L_115:
        /*02b8*/ 	.byte	0x04, 0x2f
        /*02ba*/ 	.short	(.L_117 - .L_116)
	.align		4
.L_116:
        /*02bc*/ 	.word	index@(_Z17vimin3_s16x2_reluPjjjj)
        /*02c0*/ 	.word	0x00000008


	//----- nvinfo : EIATTR_FRAME_SIZE
	.align		4
.L_117:
        /*02c4*/ 	.byte	0x04, 0x11
        /*02c6*/ 	.short	(.L_119 - .L_118)
	.align		4
.L_118:
        /*02c8*/ 	.word	index@(_Z17vimin3_s16x2_reluPjjjj)
        /*02cc*/ 	.word	0x00000000


	//----- nvinfo : EIATTR_REGCOUNT
	.align		4
.L_119:
        /*02d0*/ 	.byte	0x04, 0x2f
        /*02d2*/ 	.short	(.L_121 - .L_120)
	.align		4
.L_120:
        /*02d4*/ 	.word	index@(_Z10vimin3_s32Piiii)
        /*02d8*/ 	.word	0x00000008


	//----- nvinfo : EIATTR_FRAME_SIZE
	.align		4
.L_121:
        /*02dc*/ 	.byte	0x04, 0x11
        /*02de*/ 	.short	(.L_123 - .L_122)
	.align		4
.L_122:
        /*02e0*/ 	.word	index@(_Z10vimin3_s32Piiii)
        /*02e4*/ 	.word	0x00000000


	//----- nvinfo : EIATTR_REGCOUNT
	.align		4
.L_123:
        /*02e8*/ 	.byte	0x04, 0x2f
        /*02ea*/ 	.short	(.L_125 - .L_124)
	.align		4
.L_124:
        /*02ec*/ 	.word	index@(_Z15vimin3_s32_reluPiiii)
        /*02f0*/ 	.word	0x00000008


	//----- nvinfo : EIATTR_FRAME_SIZE
	.align		4
.L_125:
        /*02f4*/ 	.byte	0x04, 0x11
        /*02f6*/ 	.short	(.L_127 - .L_126)
	.align		4
.L_126:
        /*02f8*/ 	.word	index@(_Z15vimin3_s32_reluPiiii)
        /*02fc*/ 	.word	0x00000000


	//----- nvinfo : EIATTR_REGCOUNT
	.align		4
.L_127:
        /*0300*/ 	.byte	0x04, 0x2f
        /*0302*/ 	.short	(.L_129 - .L_128)
	.align		4
.L_128:
        /*0304*/ 	.word	index@(_Z12vimin3_u16x2Pjjjj)
        /*0308*/ 	.word	0x00000008


	//----- nvinfo : EIATTR_FRAME_SIZE
	.align		4
.L_129:
        /*030c*/ 	.byte	0x04, 0x11
        /*030e*/ 	.short	(.L_131 - .L_130)
	.align		4
.L_130:
        /*0310*/ 	.word	index@(_Z12vimin3_u16x2Pjjjj)
        /*0314*/ 	.word	0x00000000


	//----- nvinfo : EIATTR_REGCOUNT
	.align		4
.L_131:
        /*0318*/ 	.byte	0x04, 0x2f
        /*031a*/ 	.short	(.L_133 - .L_132)
	.align		4
.L_132:
        /*031c*/ 	.word	index@(_Z10vimin3_u32Pjjjj)
        /*0320*/ 	.word	0x00000008


	//----- nvinfo : EIATTR_FRAME_SIZE
	.align		4
.L_133:
        /*0324*/ 	.byte	0x04, 0x11
        /*0326*/ 	.short	(.L_135 - .L_134)
	.align		4
.L_134:
        /*0328*/ 	.word	index@(_Z10vimin3_u32Pjjjj)
        /*032c*/ 	.word	0x00000000


	//----- nvinfo : EIATTR_REGCOUNT
	.align		4
.L_135:
        /*0330*/ 	.byte	0x04, 0x2f
        /*0332*/ 	.short	(.L_137 - .L_136)
	.align		4
.L_136:
        /*0334*/ 	.word	index@(_Z16vimin_s16x2_reluPjjj)
        /*0338*/ 	.word	0x00000008


	//----- nvinfo : EIATTR_FRAME_SIZE
	.align		4
.L_137:
        /*033c*/ 	.byte	0x04, 0x11
        /*033e*/ 	.short	(.L_139 - .L_138)
	.align		4
.L_138:
        /*0340*/ 	.word	index@(_Z16vimin_s16x2_reluPjjj)
        /*0344*/ 	.word	0x00000000


	//----- nvinfo : EIATTR_REGCOUNT
	.align		4
.L_139:
        /*0348*/ 	.byte	0x04, 0x2f
        /*034a*/ 	.short	(.L_141 - .L_140)
	.align		4
.L_140:
        /*034c*/ 	.word	index@(_Z14vimin_s32_reluPiii)
        /*0350*/ 	.word	0x00000008


	//----- nvinfo : EIATTR_FRAME_SIZE
	.align		4
.L_141:
        /*0354*/ 	.byte	0x04, 0x11
        /*0356*/ 	.short	(.L_143 - .L_142)
	.align		4
.L_142:
        /*0358*/ 	.word	index@(_Z14vimin_s32_reluPiii)
        /*035c*/ 	.word	0x00000000


	//----- nvinfo : EIATTR_MIN_STACK_SIZE
	.align		4
.L_143:
        /*0360*/ 	.byte	0x04, 0x12
        /*0362*/ 	.short	(.L_145 - .L_144)
	.align		4
.L_144:
        /*0364*/ 	.word	index@(_Z14vimin_s32_reluPiii)
        /*0368*/ 	.word	0x00000000


	//----- nvinfo : EIATTR_MIN_STACK_SIZE
	.align		4
.L_145:
        /*036c*/ 	.byte	0x04, 0x12
        /*036e*/ 	.short	(.L_147 - .L_146)
	.align		4
.L_146:
        /*0370*/ 	.word	index@(_Z16vimin_s16x2_reluPjjj)
        /*0374*/ 	.word	0x00000000


	//----- nvinfo : EIATTR_MIN_STACK_SIZE
	.align		4
.L_147:
        /*0378*/ 	.byte	0x04, 0x12
        /*037a*/ 	.short	(.L_149 - .L_148)
	.align		4
.L_148:
        /*037c*/ 	.word	index@(_Z10vimin3_u32Pjjjj)
        /*0380*/ 	.word	0x00000000


	//----- nvinfo : EIATTR_MIN_STACK_SIZE
	.align		4
.L_149:
        /*0384*/ 	.byte	0x04, 0x12
        /*0386*/ 	.short	(.L_151 - .L_150)
	.align		4
.L_150:
        /*0388*/ 	.word	index@(_Z12vimin3_u16x2Pjjjj)
        /*038c*/ 	.word	0x00000000


	//----- nvinfo : EIATTR_MIN_STACK_SIZE
	.align		4
.L_151:
        /*0390*/ 	.byte	0x04, 0x12
        /*0392*/ 	.short	(.L_153 - .L_152)
	.align		4
.L_152:
        /*0394*/ 	.word	index@(_Z15vimin3_s32_reluPiiii)
        /*0398*/ 	.word	0x00000000


	//----- nvinfo : EIATTR_MIN_STACK_SIZE
	.align		4
.L_153:
        /*039c*/ 	.byte	0x04, 0x12
        /*039e*/ 	.short	(.L_155 - .L_154)
	.align		4
.L_154:
        /*03a0*/ 	.word	index@(_Z10vimin3_s32Piiii)
        /*03a4*/ 	.word	0x00000000


	//----- nvinfo : EIATTR_MIN_STACK_SIZE
	.align		4
.L_155:
        /*03a8*/ 	.byte	0x04, 0x12
        /*03aa*/ 	.short	(.L_157 - .L_156)
	.align		4
.L_156:
        /*03ac*/ 	.word	index@(_Z17vimin3_s16x2_reluPjjjj)
        /*03b0*/ 	.word	0x00000000


	//----- nvinfo : EIATTR_MIN_STACK_SIZE
	.align		4
.L_157:
        /*03b4*/ 	.byte	0x04, 0x12
        /*03b6*/ 	.short	(.L_159 - .L_158)
	.align		4
.L_158:
        /*03b8*/ 	.word	index@(_Z12vimin3_s16x2Pjjjj)
        /*03bc*/ 	.word	0x00000000


	//----- nvinfo : EIATTR_MIN_STACK_SIZE
	.align		4
.L_159:
        /*03c0*/ 	.byte	0x04, 0x12
        /*03c2*/ 	.short	(.L_161 - .L_160)
	.align		4
.L_160:
        /*03c4*/ 	.word	index@(_Z14vimax_s32_reluPiii)
        /*03c8*/ 	.word	0x00000000


	//----- nvinfo : EIATTR_MIN_STACK_SIZE
	.align		4
.L_161:
        /*03cc*/ 	.byte	0x04, 0x12
        /*03ce*/ 	.short	(.L_163 - .L_162)
	.align		4
.L_162:
        /*03d0*/ 	.word	index@(_Z16vimax_s16x2_reluPjjj)
        /*03d4*/ 	.word	0x00000000


	//----- nvinfo : EIATTR_MIN_STACK_SIZE
	.align		4
.L_163:
        /*03d8*/ 	.byte	0x04, 0x12
        /*03da*/ 	.short	(.L_165 - .L_164)
	.align		4
.L_164:
        /*03dc*/ 	.word	index@(_Z10vimax3_u32Pjjjj)
        /*03e0*/ 	.word	0x00000000


	//----- nvinfo : EIATTR_MIN_STACK_SIZE
	.align		4
.L_165:
        /*03e4*/ 	.byte	0x04, 0x12
        /*03e6*/ 	.short	(.L_167 - .L_166)
	.align		4
.L_166:
        /*03e8*/ 	.word	index@(_Z12vimax3_u16x2Pjjjj)
        /*03ec*/ 	.word	0x00000000


	//----- nvinfo : EIATTR_MIN_STACK_SIZE
	.align		4
.L_167:
        /*03f0*/ 	.byte	0x04, 0x12
        /*03f2*/ 	.short	(.L_169 - .L_168)
	.align		4
.L_168:
        /*03f4*/ 	.word	index@(_Z15vimax3_s32_reluPiiii)
        /*03f8*/ 	.word	0x00000000


	//----- nvinfo : EIATTR_MIN_STACK_SIZE
	.align		4
.L_169:
        /*03fc*/ 	.byte	0x04, 0x12
        /*03fe*/ 	.short	(.L_171 - .L_170)
	.align		4
.L_170:
        /*0400*/ 	.word	index@(_Z10vimax3_s32Piiii)
        /*0404*/ 	.word	0x00000000


	//----- nvinfo : EIATTR_MIN_STACK_SIZE
	.align		4
.L_171:
        /*0408*/ 	.byte	0x04, 0x12
        /*040a*/ 	.short	(.L_173 - .L_172)
	.align		4
.L_172:
        /*040c*/ 	.word	index@(_Z17vimax3_s16x2_reluPjjjj)
        /*0410*/ 	.word	0x00000000


	//----- nvinfo : EIATTR_MIN_STACK_SIZE
	.align		4
.L_173:
        /*0414*/ 	.byte	0x04, 0x12
        /*0416*/ 	.short	(.L_175 - .L_174)
	.align		4
.L_174:
        /*0418*/ 	.word	index@(_Z12vimax3_s16x2Pjjjj)
        /*041c*/ 	.word	0x00000000


	//----- nvinfo : EIATTR_MIN_STACK_SIZE
	.align		4
.L_175:
        /*0420*/ 	.byte	0x04, 0x12
        /*0422*/ 	.short	(.L_177 - .L_176)
	.align		4
.L_176:
        /*0424*/ 	.word	index@(_Z10vibmin_u32PjjjPb)
        /*0428*/ 	.word	0x00000000


	//----- nvinfo : EIATTR_MIN_STACK_SIZE
	.align		4
.L_177:
        /*042c*/ 	.byte	0x04, 0x12
        /*042e*/ 	.short	(.L_179 - .L_178)
	.align		4
.L_178:
        /*0430*/ 	.word	index@(_Z12vibmin_u16x2PjjjPbS0_)
        /*0434*/ 	.word	0x00000000


	//----- nvinfo : EIATTR_MIN_STACK_SIZE
	.align		4
.L_179:
        /*0438*/ 	.byte	0x04, 0x12
        /*043a*/ 	.short	(.L_181 - .L_180)
	.align		4
.L_180:
        /*043c*/ 	.word	index@(_Z10vibmin_s32PiiiPb)
        /*0440*/ 	.word	0x00000000


	//----- nvinfo : EIATTR_MIN_STACK_SIZE
	.align		4
.L_181:
        /*0444*/ 	.byte	0x04, 0x12
        /*0446*/ 	.short	(.L_183 - .L_182)
	.align		4
.L_182:
        /*0448*/ 	.word	index@(_Z12vibmin_s16x2PjjjPbS0_)
        /*044c*/ 	.word	0x00000000


	//----- nvinfo : EIATTR_MIN_STACK_SIZE
	.align		4
.L_183:
        /*0450*/ 	.byte	0x04, 0x12
        /*0452*/ 	.short	(.L_185 - .L_184)
	.align		4
.L_184:
        /*0454*/ 	.word	index@(_Z10vibmax_u32PjjjPb)
        /*0458*/ 	.word	0x00000000


	//----- nvinfo : EIATTR_MIN_STACK_SIZE
	.align		4
.L_185:
        /*045c*/ 	.byte	0x04, 0x12
        /*045e*/ 	.short	(.L_187 - .L_186)
	.align		4
.L_186:
        /*0460*/ 	.word	index@(_Z12vibmax_u16x2PjjjPbS0_)
        /*0464*/ 	.word	0x00000000


	//----- nvinfo : EIATTR_MIN_STACK_SIZE
	.align		4
.L_187:
        /*0468*/ 	.byte	0x04, 0x12
        /*046a*/ 	.short	(.L_189 - .L_188)
	.align		4
.L_188:
        /*046c*/ 	.word	index@(_Z10vibmax_s32PiiiPb)
        /*0470*/ 	.word	0x00000000


	//----- nvinfo : EIATTR_MIN_STACK_SIZE
	.align		4
.L_189:
        /*0474*/ 	.byte	0x04, 0x12
        /*0476*/ 	.short	(.L_191 - .L_190)
	.align		4
.L_190:
        /*0478*/ 	.word	index@(_Z12vibmax_s16x2PjjjPbS0_)
        /*047c*/ 	.word	0x00000000


	//----- nvinfo : EIATTR_MIN_STACK_SIZE
	.align		4
.L_191:
        /*0480*/ 	.byte	0x04, 0x12
        /*0482*/ 	.short	(.L_193 - .L_192)
	.align		4
.L_192:
        /*0484*/ 	.word	index@(_Z12viaddmin_u32Pjjjj)
        /*0488*/ 	.word	0x00000000


	//----- nvinfo : EIATTR_MIN_STACK_SIZE
	.align		4
.L_193:
        /*048c*/ 	.byte	0x04, 0x12
        /*048e*/ 	.short	(.L_195 - .L_194)
	.align		4
.L_194:
        /*0490*/ 	.word	index@(_Z14viaddmin_u16x2Pjjjj)
        /*0494*/ 	.word	0x00000000


	//----- nvinfo : EIATTR_MIN_STACK_SIZE
	.align		4
.L_195:
        /*0498*/ 	.byte	0x04, 0x12
        /*049a*/ 	.short	(.L_197 - .L_196)
	.align		4
.L_196:
        /*049c*/ 	.word	index@(_Z17viaddmin_s32_reluPiiii)
        /*04a0*/ 	.word	0x00000000


	//----- nvinfo : EIATTR_MIN_STACK_SIZE
	.align		4
.L_197:
        /*04a4*/ 	.byte	0x04, 0x12
        /*04a6*/ 	.short	(.L_199 - .L_198)
	.align		4
.L_198:
        /*04a8*/ 	.word	index@(_Z12viaddmin_s32Piiii)
        /*04ac*/ 	.word	0x00000000


	//----- nvinfo : EIATTR_MIN_STACK_SIZE
	.align		4
.L_199:
        /*04b0*/ 	.byte	0x04, 0x12
        /*04b2*/ 	.short	(.L_201 - .L_200)
	.align		4
.L_200:
        /*04b4*/ 	.word	index@(_Z19viaddmin_s16x2_reluPjjjj)
        /*04b8*/ 	.word	0x00000000


	//----- nvinfo : EIATTR_MIN_STACK_SIZE
	.align		4
.L_201:
        /*04bc*/ 	.byte	0x04, 0x12
        /*04be*/ 	.short	(.L_203 - .L_202)
	.align		4
.L_202:
        /*04c0*/ 	.word	index@(_Z14viaddmin_s16x2Pjjjj)
        /*04c4*/ 	.word	0x00000000


	//----- nvinfo : EIATTR_MIN_STACK_SIZE
	.align		4
.L_203:
        /*04c8*/ 	.byte	0x04, 0x12
        /*04ca*/ 	.short	(.L_205 - .L_204)
	.align		4
.L_204:
        /*04cc*/ 	.word	index@(_Z12viaddmax_u32Pjjjj)
        /*04d0*/ 	.word	0x00000000


	//----- nvinfo : EIATTR_MIN_STACK_SIZE
	.align		4
.L_205:
        /*04d4*/ 	.byte	0x04, 0x12
        /*04d6*/ 	.short	(.L_207 - .L_206)
	.align		4
.L_206:
        /*04d8*/ 	.word	index@(_Z14viaddmax_u16x2Pjjjj)
        /*04dc*/ 	.word	0x00000000


	//----- nvinfo : EIATTR_MIN_STACK_SIZE
	.align		4
.L_207:
        /*04e0*/ 	.byte	0x04, 0x12
        /*04e2*/ 	.short	(.L_209 - .L_208)
	.align		4
.L_208:
        /*04e4*/ 	.word	index@(_Z17viaddmax_s32_reluPiiii)
        /*04e8*/ 	.word	0x00000000


	//----- nvinfo : EIATTR_MIN_STACK_SIZE
	.align		4
.L_209:
        /*04ec*/ 	.byte	0x04, 0x12
        /*04ee*/ 	.short	(.L_211 - .L_210)
	.align		4
.L_210:
        /*04f0*/ 	.word	index@(_Z12viaddmax_s32Piiii)
        /*04f4*/ 	.word	0x00000000


	//----- nvinfo : EIATTR_MIN_STACK_SIZE
	.align		4
.L_211:
        /*04f8*/ 	.byte	0x04, 0x12
        /*04fa*/ 	.short	(.L_213 - .L_212)
	.align		4
.L_212:
        /*04fc*/ 	.word	index@(_Z19viaddmax_s16x2_reluPjjjj)
        /*0500*/ 	.word	0x00000000


	//----- nvinfo : EIATTR_MIN_STACK_SIZE
	.align		4
.L_213:
        /*0504*/ 	.byte	0x04, 0x12
        /*0506*/ 	.short	(.L_215 - .L_214)
	.align		4
.L_214:
        /*0508*/ 	.word	index@(_Z14viaddmax_s16x2Pjjjj)
        /*050c*/ 	.word	0x00000000
.L_215:


//--------------------- .nv.compat                --------------------------
	.section	.nv.compat,"",@"SHT_CUDA_COMPAT_INFO"
	.align	4
        /*0000*/ 	.byte	0x02, 0x09, 0x00, 0x00, 0x02, 0x02, 0x01, 0x00, 0x02, 0x05, 0x05, 0x00, 0x03, 0x07, 0x01, 0x01
        /*0010*/ 	.byte	0x02, 0x03, 0x00, 0x00, 0x02, 0x06, 0x01, 0x00, 0x04, 0x0b, 0x08, 0x00, 0x09, 0x00, 0x00, 0x00
        /*0020*/ 	.byte	0x00, 0x00, 0x00, 0x00


//--------------------- .nv.info._Z14vimin_s32_reluPiii --------------------------
	.section	.nv.info._Z14vimin_s32_reluPiii,"",@"SHT_CUDA_INFO"
	.sectionflags	@""
	.align	4


	//----- nvinfo : EIATTR_CUDA_API_VERSION
	.align		4
        /*0000*/ 	.byte	0x04, 0x37
        /*0002*/ 	.short	(.L_217 - .L_216)
.L_216:
        /*0004*/ 	.word	0x00000082


	//----- nvinfo : EIATTR_KPARAM_INFO
	.align		4
.L_217:
        /*0008*/ 	.byte	0x04, 0x17
        /*000a*/ 	.short	(.L_219 - .L_218)
.L_218:
        /*000c*/ 	.word	0x00000000
        /*0010*/ 	.short	0x0002
        /*0012*/ 	.short	0x000c
        /*0014*/ 	.byte	0x00, 0xf0, 0x11, 0x00


	//----- nvinfo : EIATTR_KPARAM_INFO
	.align		4
.L_219:
        /*0018*/ 	.byte	0x04, 0x17
        /*001a*/ 	.short	(.L_221 - .L_220)
.L_220:
        /*001c*/ 	.word	0x00000000
        /*0020*/ 	.short	0x0001
        /*0022*/ 	.short	0x0008
        /*0024*/ 	.byte	0x00, 0xf0, 0x11, 0x00


	//----- nvinfo : EIATTR_KPARAM_INFO
	.align		4
.L_221:
        /*0028*/ 	.byte	0x04, 0x17
        /*002a*/ 	.short	(.L_223 - .L_222)
.L_222:
        /*002c*/ 	.word	0x00000000
        /*0030*/ 	.short	0x0000
        /*0032*/ 	.short	0x0000
        /*0034*/ 	.byte	0x00, 0xf5, 0x21, 0x00


	//----- nvinfo : EIATTR_SPARSE_MMA_MASK
	.align		4
.L_223:
        /*0038*/ 	.byte	0x03, 0x50
        /*003a*/ 	.short	0x0000


	//----- nvinfo : EIATTR_MAXREG_COUNT
	.align		4
        /*003c*/ 	.byte	0x03, 0x1b
        /*003e*/ 	.short	0x00ff


	//----- nvinfo : EIATTR_MERCURY_ISA_VERSION
	.align		4
        /*0040*/ 	.byte	0x03, 0x5f
        /*0042*/ 	.short	0x0101


	//----- nvinfo : EIATTR_VRC_CTA_INIT_COUNT
	.align		4
        /*0044*/ 	.byte	0x02, 0x4a
	.zero		1
	.zero		1


	//----- nvinfo : EIATTR_EXIT_INSTR_OFFSETS
	.align		4
        /*0048*/ 	.byte	0x04, 0x1c
        /*004a*/ 	.short	(.L_225 - .L_224)


	//   ....[0]....
.L_224:
        /*004c*/ 	.word	0x00000060


	//----- nvinfo : EIATTR_CBANK_PARAM_SIZE
	.align		4
.L_225:
        /*0050*/ 	.byte	0x03, 0x19
        /*0052*/ 	.short	0x0010


	//----- nvinfo : EIATTR_PARAM_CBANK
	.align		4
        /*0054*/ 	.byte	0x04, 0x0a
        /*0056*/ 	.short	(.L_227 - .L_226)
	.align		4
.L_226:
        /*0058*/ 	.word	index@(.nv.constant0._Z14vimin_s32_reluPiii)
        /*005c*/ 	.short	0x0380
        /*005e*/ 	.short	0x0010


	//----- nvinfo : EIATTR_SW_WAR
	.align		4
.L_227:
        /*0060*/ 	.byte	0x04, 0x36
        /*0062*/ 	.short	(.L_229 - .L_228)
.L_228:
        /*0064*/ 	.word	0x00000008
.L_229:


//--------------------- .nv.info._Z16vimin_s16x2_reluPjjj --------------------------
	.section	.nv.info._Z16vimin_s16x2_reluPjjj,"",@"SHT_CUDA_INFO"
	.sectionflags	@""
	.align	4


	//----- nvinfo : EIATTR_CUDA_API_VERSION
	.align		4
        /*0000*/ 	.byte	0x04, 0x37
        /*0002*/ 	.short	(.L_231 - .L_230)
.L_230:
        /*0004*/ 	.word	0x00000082


	//----- nvinfo : EIATTR_KPARAM_INFO
	.align		4
.L_231:
        /*0008*/ 	.byte	0x04, 0x17
        /*000a*/ 	.short	(.L_233 - .L_232)
.L_232:
        /*000c*/ 	.word	0x00000000
        /*0010*/ 	.short	0x0002
        /*0012*/ 	.short	0x000c
        /*0014*/ 	.byte	0x00, 0xf0, 0x11, 0x00


	//----- nvinfo : EIATTR_KPARAM_INFO
	.align		4
.L_233:
        /*0018*/ 	.byte	0x04, 0x17
        /*001a*/ 	.short	(.L_235 - .L_234)
.L_234:
        /*001c*/ 	.word	0x00000000
        /*0020*/ 	.short	0x0001
        /*0022*/ 	.short	0x0008
        /*0024*/ 	.byte	0x00, 0xf0, 0x11, 0x00


	//----- nvinfo : EIATTR_KPARAM_INFO
	.align		4
.L_235:
        /*0028*/ 	.byte	0x04, 0x17
        /*002a*/ 	.short	(.L_237 - .L_236)
.L_236:
        /*002c*/ 	.word	0x00000000
        /*0030*/ 	.short	0x0000
        /*0032*/ 	.short	0x0000
        /*0034*/ 	.byte	0x00, 0xf5, 0x21, 0x00


	//----- nvinfo : EIATTR_SPARSE_MMA_MASK
	.align		4
.L_237:
        /*0038*/ 	.byte	0x03, 0x50
        /*003a*/ 	.short	0x0000


	//----- nvinfo : EIATTR_MAXREG_COUNT
	.align		4
        /*003c*/ 	.byte	0x03, 0x1b
        /*003e*/ 	.short	0x00ff


	//----- nvinfo : EIATTR_MERCURY_ISA_VERSION
	.align		4
        /*0040*/ 	.byte	0x03, 0x5f
        /*0042*/ 	.short	0x0101


	//----- nvinfo : EIATTR_VRC_CTA_INIT_COUNT
	.align		4
        /*0044*/ 	.byte	0x02, 0x4a
	.zero		1
	.zero		1


	//----- nvinfo : EIATTR_EXIT_INSTR_OFFSETS
	.align		4
        /*0048*/ 	.byte	0x04, 0x1c
        /*004a*/ 	.short	(.L_239 - .L_238)


	//   ....[0]....
.L_238:
        /*004c*/ 	.word	0x00000060


	//----- nvinfo : EIATTR_CBANK_PARAM_SIZE
	.align		4
.L_239:
        /*0050*/ 	.byte	0x03, 0x19
        /*0052*/ 	.short	0x0010


	//----- nvinfo : EIATTR_PARAM_CBANK
	.align		4
        /*0054*/ 	.byte	0x04, 0x0a
        /*0056*/ 	.short	(.L_241 - .L_240)
	.align		4
.L_240:
        /*0058*/ 	.word	index@(.nv.constant0._Z16vimin_s16x2_reluPjjj)
        /*005c*/ 	.short	0x0380
        /*005e*/ 	.short	0x0010


	//----- nvinfo : EIATTR_SW_WAR
	.align		4
.L_241:
        /*0060*/ 	.byte	0x04, 0x36
        /*0062*/ 	.short	(.L_243 - .L_242)
.L_242:
        /*0064*/ 	.word	0x00000008
.L_243:


//--------------------- .nv.info._Z10vimin3_u32Pjjjj --------------------------
	.section	.nv.info._Z10vimin3_u32Pjjjj,"",@"SHT_CUDA_INFO"
	.sectionflags	@""
	.align	4


	//----- nvinfo : EIATTR_CUDA_API_VERSION
	.align		4
        /*0000*/ 	.byte	0x04, 0x37
        /*0002*/ 	.short	(.L_245 - .L_244)
.L_244:
        /*0004*/ 	.word	0x00000082


	//----- nvinfo : EIATTR_KPARAM_INFO
	.align		4
.L_245:
        /*0008*/ 	.byte	0x04, 0x17
        /*000a*/ 	.short	(.L_247 - .L_246)
.L_246:
        /*000c*/ 	.word	0x00000000
        /*0010*/ 	.short	0x0003
        /*0012*/ 	.short	0x0010
        /*0014*/ 	.byte	0x00, 0xf0, 0x11, 0x00


	//----- nvinfo : EIATTR_KPARAM_INFO
	.align		4
.L_247:
        /*0018*/ 	.byte	0x04, 0x17
        /*001a*/ 	.short	(.L_249 - .L_248)
.L_248:
        /*001c*/ 	.word	0x00000000
        /*0020*/ 	.short	0x0002
        /*0022*/ 	.short	0x000c
        /*0024*/ 	.byte	0x00, 0xf0, 0x11, 0x00


	//----- nvinfo : EIATTR_KPARAM_INFO
	.align		4
.L_249:
        /*0028*/ 	.byte	0x04, 0x17
        /*002a*/ 	.short	(.L_251 - .L_250)
.L_250:
        /*002c*/ 	.word	0x00000000
        /*0030*/ 	.short	0x0001
        /*0032*/ 	.short	0x0008
        /*0034*/ 	.byte	0x00, 0xf0, 0x11, 0x00


	//----- nvinfo : EIATTR_KPARAM_INFO
	.align		4
.L_251:
        /*0038*/ 	.byte	0x04, 0x17
        /*003a*/ 	.short	(.L_253 - .L_252)
.L_252:
        /*003c*/ 	.word	0x00000000
        /*0040*/ 	.short	0x0000
        /*0042*/ 	.short	0x0000
        /*0044*/ 	.byte	0x00, 0xf5, 0x21, 0x00


	//----- nvinfo : EIATTR_SPARSE_MMA_MASK
	.align		4
.L_253:
        /*0048*/ 	.byte	0x03, 0x50
        /*004a*/ 	.short	0x0000


	//----- nvinfo : EIATTR_MAXREG_COUNT
	.align		4
        /*004c*/ 	.byte	0x03, 0x1b
        /*004e*/ 	.short	0x00ff


	//----- nvinfo : EIATTR_MERCURY_ISA_VERSION
	.align		4
        /*0050*/ 	.byte	0x03, 0x5f
        /*0052*/ 	.short	0x0101


	//----- nvinfo : EIATTR_VRC_CTA_INIT_COUNT
	.align		4
        /*0054*/ 	.byte	0x02, 0x4a
	.zero		1
	.zero		1


	//----- nvinfo : EIATTR_EXIT_INSTR_OFFSETS
	.align		4
        /*0058*/ 	.byte	0x04, 0x1c
        /*005a*/ 	.short	(.L_255 - .L_254)


	//   ....[0]....
.L_254:
        /*005c*/ 	.word	0x00000070


	//----- nvinfo : EIATTR_CBANK_PARAM_SIZE
	.align		4
.L_255:
        /*0060*/ 	.byte	0x03, 0x19
        /*0062*/ 	.short	0x0014


	//----- nvinfo : EIATTR_PARAM_CBANK
	.align		4
        /*0064*/ 	.byte	0x04, 0x0a
        /*0066*/ 	.short	(.L_257 - .L_256)
	.align		4
.L_256:
        /*0068*/ 	.word	index@(.nv.constant0._Z10vimin3_u32Pjjjj)
        /*006c*/ 	.short	0x0380
        /*006e*/ 	.short	0x0014


	//----- nvinfo : EIATTR_SW_WAR
	.align		4
.L_257:
        /*0070*/ 	.byte	0x04, 0x36
        /*0072*/ 	.short	(.L_259 - .L_258)
.L_258:
        /*0074*/ 	.word	0x00000008
.L_259:


//--------------------- .nv.info._Z12vimin3_u16x2Pjjjj --------------------------
	.section	.nv.info._Z12vimin3_u16x2Pjjjj,"",@"SHT_CUDA_INFO"
	.sectionflags	@""
	.align	4


	//----- nvinfo : EIATTR_CUDA_API_VERSION
	.align		4
        /*0000*/ 	.byte	0x04, 0x37
        /*0002*/ 	.short	(.L_261 - .L_260)
.L_260:
        /*0004*/ 	.word	0x00000082


	//----- nvinfo : EIATTR_KPARAM_INFO
	.align		4
.L_261:
        /*0008*/ 	.byte	0x04, 0x17
        /*000a*/ 	.short	(.L_263 - .L_262)
.L_262:
        /*000c*/ 	.word	0x00000000
        /*0010*/ 	.short	0x0003
        /*0012*/ 	.short	0x0010
        /*0014*/ 	.byte	0x00, 0xf0, 0x11, 0x00


	//----- nvinfo : EIATTR_KPARAM_INFO
	.align		4
.L_263:
        /*0018*/ 	.byte	0x04, 0x17
        /*001a*/ 	.short	(.L_265 - .L_264)
.L_264:
        /*001c*/ 	.word	0x00000000
        /*0020*/ 	.short	0x0002
        /*0022*/ 	.short	0x000c
        /*0024*/ 	.byte	0x00, 0xf0, 0x11, 0x00


	//----- nvinfo : EIATTR_KPARAM_INFO
	.align		4
.L_265:
        /*0028*/ 	.byte	0x04, 0x17
        /*002a*/ 	.short	(.L_267 - .L_266)
.L_266:
        /*002c*/ 	.word	0x00000000
        /*0030*/ 	.short	0x0001
        /*0032*/ 	.short	0x0008
        /*0034*/ 	.byte	0x00, 0xf0, 0x11, 0x00


	//----- nvinfo : EIATTR_KPARAM_INFO
	.align		4
.L_267:
        /*0038*/ 	.byte	0x04, 0x17
        /*003a*/ 	.short	(.L_269 - .L_268)
.L_268:
        /*003c*/ 	.word	0x00000000
        /*0040*/ 	.short	0x0000
        /*0042*/ 	.short	0x0000
        /*0044*/ 	.byte	0x00, 0xf5, 0x21, 0x00


	//----- nvinfo : EIATTR_SPARSE_MMA_MASK
	.align		4
.L_269:
        /*0048*/ 	.byte	0x03, 0x50
        /*004a*/ 	.short	0x0000


	//----- nvinfo : EIATTR_MAXREG_COUNT
	.align		4
        /*004c*/ 	.byte	0x03, 0x1b
        /*004e*/ 	.short	0x00ff


	//----- nvinfo : EIATTR_MERCURY_ISA_VERSION
	.align		4
        /*0050*/ 	.byte	0x03, 0x5f
        /*0052*/ 	.short	0x0101


	//----- nvinfo : EIATTR_VRC_CTA_INIT_COUNT
	.align		4
        /*0054*/ 	.byte	0x02, 0x4a
	.zero		1
	.zero		1


	//----- nvinfo : EIATTR_EXIT_INSTR_OFFSETS
	.align		4
        /*0058*/ 	.byte	0x04, 0x1c
        /*005a*/ 	.short	(.L_271 - .L_270)


	//   ....[0]....
.L_270:
        /*005c*/ 	.word	0x00000070


	//----- nvinfo : EIATTR_CBANK_PARAM_SIZE
	.align		4
.L_271:
        /*0060*/ 	.byte	0x03, 0x19
        /*0062*/ 	.short	0x0014


	//----- nvinfo : EIATTR_PARAM_CBANK
	.align		4
        /*0064*/ 	.byte	0x04, 0x0a
        /*0066*/ 	.short	(.L_273 - .L_272)
	.align		4
.L_272:
        /*0068*/ 	.word	index@(.nv.constant0._Z12vimin3_u16x2Pjjjj)
        /*006c*/ 	.short	0x0380
        /*006e*/ 	.short	0x0014


	//----- nvinfo : EIATTR_SW_WAR
	.align		4
.L_273:
        /*0070*/ 	.byte	0x04, 0x36
        /*0072*/ 	.short	(.L_275 - .L_274)
.L_274:
        /*0074*/ 	.word	0x00000008
.L_275:


//--------------------- .nv.info._Z15vimin3_s32_reluPiiii --------------------------
	.section	.nv.info._Z15vimin3_s32_reluPiiii,"",@"SHT_CUDA_INFO"
	.sectionflags	@""
	.align	4


	//----- nvinfo : EIATTR_CUDA_API_VERSION
	.align		4
        /*0000*/ 	.byte	0x04, 0x37
        /*0002*/ 	.short	(.L_277 - .L_276)
.L_276:
        /*0004*/ 	.word	0x00000082


	//----- nvinfo : EIATTR_KPARAM_INFO
	.align		4
.L_277:
        /*0008*/ 	.byte	0x04, 0x17
        /*000a*/ 	.short	(.L_279 - .L_278)
.L_278:
        /*000c*/ 	.word	0x00000000
        /*0010*/ 	.short	0x0003
        /*0012*/ 	.short	0x0010
        /*0014*/ 	.byte	0x00, 0xf0, 0x11, 0x00


	//----- nvinfo : EIATTR_KPARAM_INFO
	.align		4
.L_279:
        /*0018*/ 	.byte	0x04, 0x17
        /*001a*/ 	.short	(.L_281 - .L_280)
.L_280:
        /*001c*/ 	.word	0x00000000
        /*0020*/ 	.short	0x0002
        /*0022*/ 	.short	0x000c
        /*0024*/ 	.byte	0x00, 0xf0, 0x11, 0x00


	//----- nvinfo : EIATTR_KPARAM_INFO
	.align		4
.L_281:
        /*0028*/ 	.byte	0x04, 0x17
        /*002a*/ 	.short	(.L_283 - .L_282)
.L_282:
        /*002c*/ 	.word	0x00000000
        /*0030*/ 	.short	0x0001
        /*0032*/ 	.short	0x0008
        /*0034*/ 	.byte	0x00, 0xf0, 0x11, 0x00


	//----- nvinfo : EIATTR_KPARAM_INFO
	.align		4
.L_283:
        /*0038*/ 	.byte	0x04, 0x17
        /*003a*/ 	.short	(.L_285 - .L_284)
.L_284:
        /*003c*/ 	.word	0x00000000
        /*0040*/ 	.short	0x0000
        /*0042*/ 	.short	0x0000
        /*0044*/ 	.byte	0x00, 0xf5, 0x21, 0x00


	//----- nvinfo : EIATTR_SPARSE_MMA_MASK
	.align		4
.L_285:
        /*0048*/ 	.byte	0x03, 0x50
        /*004a*/ 	.short	0x0000


	//----- nvinfo : EIATTR_MAXREG_COUNT
	.align		4
        /*004c*/ 	.byte	0x03, 0x1b
        /*004e*/ 	.short	0x00ff


	//----- nvinfo : EIATTR_MERCURY_ISA_VERSION
	.align		4
        /*0050*/ 	.byte	0x03, 0x5f
        /*0052*/ 	.short	0x0101


	//----- nvinfo : EIATTR_VRC_CTA_INIT_COUNT
	.align		4
        /*0054*/ 	.byte	0x02, 0x4a
	.zero		1
	.zero		1


	//----- nvinfo : EIATTR_EXIT_INSTR_OFFSETS
	.align		4
        /*0058*/ 	.byte	0x04, 0x1c
        /*005a*/ 	.short	(.L_287 - .L_286)


	//   ....[0]....
.L_286:
        /*005c*/ 	.word	0x00000070


	//----- nvinfo : EIATTR_CBANK_PARAM_SIZE
	.align		4
.L_287:
        /*0060*/ 	.byte	0x03, 0x19
        /*0062*/ 	.short	0x0014


	//----- nvinfo : EIATTR_PARAM_CBANK
	.align		4
        /*0064*/ 	.byte	0x04, 0x0a
        /*0066*/ 	.short	(.L_289 - .L_288)
	.align		4
.L_288:
        /*0068*/ 	.word	index@(.nv.constant0._Z15vimin3_s32_reluPiiii)
        /*006c*/ 	.short	0x0380
        /*006e*/ 	.short	0x0014


	//----- nvinfo : EIATTR_SW_WAR
	.align		4
.L_289:
        /*0070*/ 	.byte	0x04, 0x36
        /*0072*/ 	.short	(.L_291 - .L_290)
.L_290:
        /*0074*/ 	.word	0x00000008
.L_291:


//--------------------- .nv.info._Z10vimin3_s32Piiii --------------------------
	.section	.nv.info._Z10vimin3_s32Piiii,"",@"SHT_CUDA_INFO"
	.sectionflags	@""
	.align	4


	//----- nvinfo : EIATTR_CUDA_API_VERSION
	.align		4
        /*0000*/ 	.byte	0x04, 0x37
        /*0002*/ 	.short	(.L_293 - .L_292)
.L_292:
        /*0004*/ 	.word	0x00000082


	//----- nvinfo : EIATTR_KPARAM_INFO
	.align		4
.L_293:
        /*0008*/ 	.byte	0x04, 0x17
        /*000a*/ 	.short	(.L_295 - .L_294)
.L_294:
        /*000c*/ 	.word	0x00000000
        /*0010*/ 	.short	0x0003
        /*0012*/ 	.short	0x0010
        /*0014*/ 	.byte	0x00, 0xf0, 0x11, 0x00


	//----- nvinfo : EIATTR_KPARAM_INFO
	.align		4
.L_295:
        /*0018*/ 	.byte	0x04, 0x17
        /*001a*/ 	.short	(.L_297 - .L_296)
.L_296:
        /*001c*/ 	.word	0x00000000
        /*0020*/ 	.short	0x0002
        /*0022*/ 	.short	0x000c
        /*0024*/ 	.byte	0x00, 0xf0, 0x11, 0x00


	//----- nvinfo : EIATTR_KPARAM_INFO
	.align		4
.L_297:
        /*0028*/ 	.byte	0x04, 0x17
        /*002a*/ 	.short	(.L_299 - .L_298)
.L_298:
        /*002c*/ 	.word	0x00000000
        /*0030*/ 	.short	0x0001
        /*0032*/ 	.short	0x0008
        /*0034*/ 	.byte	0x00, 0xf0, 0x11, 0x00


	//----- nvinfo : EIATTR_KPARAM_INFO
	.align		4
.L_299:
        /*0038*/ 	.byte	0x04, 0x17
        /*003a*/ 	.short	(.L_301 - .L_300)
.L_300:
        /*003c*/ 	.word	0x00000000
        /*0040*/ 	.short	0x0000
        /*0042*/ 	.short	0x0000
        /*0044*/ 	.byte	0x00, 0xf5, 0x21, 0x00


	//----- nvinfo : EIATTR_SPARSE_MMA_MASK
	.align		4
.L_301:
        /*0048*/ 	.byte	0x03, 0x50
        /*004a*/ 	.short	0x0000


	//----- nvinfo : EIATTR_MAXREG_COUNT
	.align		4
        /*004c*/ 	.byte	0x03, 0x1b
        /*004e*/ 	.short	0x00ff


	//----- nvinfo : EIATTR_MERCURY_ISA_VERSION
	.align		4
        /*0050*/ 	.byte	0x03, 0x5f
        /*0052*/ 	.short	0x0101


	//----- nvinfo : EIATTR_VRC_CTA_INIT_COUNT
	.align		4
        /*0054*/ 	.byte	0x02, 0x4a
	.zero		1
	.zero		1


	//----- nvinfo : EIATTR_EXIT_INSTR_OFFSETS
	.align		4
        /*0058*/ 	.byte	0x04, 0x1c
        /*005a*/ 	.short	(.L_303 - .L_302)


	//   ....[0]....
.L_302:
        /*005c*/ 	.word	0x00000070


	//----- nvinfo : EIATTR_CBANK_PARAM_SIZE
	.align		4
.L_303:
        /*0060*/ 	.byte	0x03, 0x19
        /*0062*/ 	.short	0x0014


	//----- nvinfo : EIATTR_PARAM_CBANK
	.align		4
        /*0064*/ 	.byte	0x04, 0x0a
        /*0066*/ 	.short	(.L_305 - .L_304)
	.align		4
.L_304:
        /*0068*/ 	.word	index@(.nv.constant0._Z10vimin3_s32Piiii)
        /*006c*/ 	.short	0x0380
        /*006e*/ 	.short	0x0014


	//----- nvinfo : EIATTR_SW_WAR
	.align		4
.L_305:
        /*0070*/ 	.byte	0x04, 0x36
        /*0072*/ 	.short	(.L_307 - .L_306)
.L_306:
        /*0074*/ 	.word	0x00000008
.L_307:


//--------------------- .nv.info._Z17vimin3_s16x2_reluPjjjj --------------------------
	.section	.nv.info._Z17vimin3_s16x2_reluPjjjj,"",@"SHT_CUDA_INFO"
	.sectionflags	@""
	.align	4


	//----- nvinfo : EIATTR_CUDA_API_VERSION
	.align		4
        /*0000*/ 	.byte	0x04, 0x37
        /*0002*/ 	.short	(.L_309 - .L_308)
.L_308:
        /*0004*/ 	.word	0x00000082


	//----- nvinfo : EIATTR_KPARAM_INFO
	.align		4
.L_309:
        /*0008*/ 	.byte	0x04, 0x17
        /*000a*/ 	.short	(.L_311 - .L_310)
.L_310:
        /*000c*/ 	.word	0x00000000
        /*0010*/ 	.short	0x0003
        /*0012*/ 	.short	0x0010
        /*0014*/ 	.byte	0x00, 0xf0, 0x11, 0x00


	//----- nvinfo : EIATTR_KPARAM_INFO
	.align		4
.L_311:
        /*0018*/ 	.byte	0x04, 0x17
        /*001a*/ 	.short	(.L_313 - .L_312)
.L_312:
        /*001c*/ 	.word	0x00000000
        /*0020*/ 	.short	0x0002
        /*0022*/ 	.short	0x000c
        /*0024*/ 	.byte	0x00, 0xf0, 0x11, 0x00


	//----- nvinfo : EIATTR_KPARAM_INFO
	.align		4
.L_313:
        /*0028*/ 	.byte	0x04, 0x17
        /*002a*/ 	.short	(.L_315 - .L_314)
.L_314:
        /*002c*/ 	.word	0x00000000
        /*0030*/ 	.short	0x0001
        /*0032*/ 	.short	0x0008
        /*0034*/ 	.byte	0x00, 0xf0, 0x11, 0x00


	//----- nvinfo : EIATTR_KPARAM_INFO
	.align		4
.L_315:
        /*0038*/ 	.byte	0x04, 0x17
        /*003a*/ 	.short	(.L_317 - .L_316)
.L_316:
        /*003c*/ 	.word	0x00000000
        /*0040*/ 	.short	0x0000
        /*0042*/ 	.short	0x0000
        /*0044*/ 	.byte	0x00, 0xf5, 0x21, 0x00


	//----- nvinfo : EIATTR_SPARSE_MMA_MASK
	.align		4
.L_317:
        /*0048*/ 	.byte	0x03, 0x50
        /*004a*/ 	.short	0x0000


	//----- nvinfo : EIATTR_MAXREG_COUNT
	.align		4
        /*004c*/ 	.byte	0x03, 0x1b
        /*004e*/ 	.short	0x00ff


	//----- nvinfo : EIATTR_MERCURY_ISA_VERSION
	.align		4
        /*0050*/ 	.byte	0x03, 0x5f
        /*0052*/ 	.short	0x0101


	//----- nvinfo : EIATTR_VRC_CTA_INIT_COUNT
	.align		4
        /*0054*/ 	.byte	0x02, 0x4a
	.zero		1
	.zero		1


	//----- nvinfo : EIATTR_EXIT_INSTR_OFFSETS
	.align		4
        /*0058*/ 	.byte	0x04, 0x1c
        /*005a*/ 	.short	(.L_319 - .L_318)


	//   ....[0]....
.L_318:
        /*005c*/ 	.word	0x00000070


	//----- nvinfo : EIATTR_CBANK_PARAM_SIZE
	.align		4
.L_319:
        /*0060*/ 	.byte	0x03, 0x19
        /*0062*/ 	.short	0x0014


	//----- nvinfo : EIATTR_PARAM_CBANK
	.align		4
        /*0064*/ 	.byte	0x04, 0x0a
        /*0066*/ 	.short	(.L_321 - .L_320)
	.align		4
.L_320:
        /*0068*/ 	.word	index@(.nv.constant0._Z17vimin3_s16x2_reluPjjjj)
        /*006c*/ 	.short	0x0380
        /*006e*/ 	.short	0x0014


	//----- nvinfo : EIATTR_SW_WAR
	.align		4
.L_321:
        /*0070*/ 	.byte	0x04, 0x36
        /*0072*/ 	.short	(.L_323 - .L_322)
.L_322:
        /*0074*/ 	.word	0x00000008
.L_323:


//--------------------- .nv.info._Z12vimin3_s16x2Pjjjj --------------------------
	.section	.nv.info._Z12vimin3_s16x2Pjjjj,"",@"SHT_CUDA_INFO"
	.sectionflags	@""
	.align	4


	//----- nvinfo : EIATTR_CUDA_API_VERSION
	.align		4
        /*0000*/ 	.byte	0x04, 0x37
        /*0002*/ 	.short	(.L_325 - .L_324)
.L_324:
        /*0004*/ 	.word	0x00000082


	//----- nvinfo : EIATTR_KPARAM_INFO
	.align		4
.L_325:
        /*0008*/ 	.byte	0x04, 0x17
        /*000a*/ 	.short	(.L_327 - .L_326)
.L_326:
        /*000c*/ 	.word	0x00000000
        /*0010*/ 	.short	0x0003
        /*0012*/ 	.short	0x0010
        /*0014*/ 	.byte	0x00, 0xf0, 0x11, 0x00


	//----- nvinfo : EIATTR_KPARAM_INFO
	.align		4
.L_327:
        /*0018*/ 	.byte	0x04, 0x17
        /*001a*/ 	.short	(.L_329 - .L_328)
.L_328:
        /*001c*/ 	.word	0x00000000
        /*0020*/ 	.short	0x0002
        /*0022*/ 	.short	0x000c
        /*0024*/ 	.byte	0x00, 0xf0, 0x11, 0x00


	//----- nvinfo : EIATTR_KPARAM_INFO
	.align		4
.L_329:
        /*0028*/ 	.byte	0x04, 0x17
        /*002a*/ 	.short	(.L_331 - .L_330)
.L_330:
        /*002c*/ 	.word	0x00000000
        /*0030*/ 	.short	0x0001
        /*0032*/ 	.short	0x0008
        /*0034*/ 	.byte	0x00, 0xf0, 0x11, 0x00


	//----- nvinfo : EIATTR_KPARAM_INFO
	.align		4
.L_331:
        /*0038*/ 	.byte	0x04, 0x17
        /*003a*/ 	.short	(.L_333 - .L_332)
.L_332:
        /*003c*/ 	.word	0x00000000
        /*0040*/ 	.short	0x0000
        /*0042*/ 	.short	0x0000
        /*0044*/ 	.byte	0x00, 0xf5, 0x21, 0x00


	//----- nvinfo : EIATTR_SPARSE_MMA_MASK
	.align		4
.L_333:
        /*0048*/ 	.byte	0x03, 0x50
        /*004a*/ 	.short	0x0000


	//----- nvinfo : EIATTR_MAXREG_COUNT
	.align		4
        /*004c*/ 	.byte	0x03, 0x1b
        /*004e*/ 	.short	0x00ff


	//----- nvinfo : EIATTR_MERCURY_ISA_VERSION
	.align		4
        /*0050*/ 	.byte	0x03, 0x5f
        /*0052*/ 	.short	0x0101


	//----- nvinfo : EIATTR_VRC_CTA_INIT_COUNT
	.align		4
        /*0054*/ 	.byte	0x02, 0x4a
	.zero		1
	.zero		1


	//----- nvinfo : EIATTR_EXIT_INSTR_OFFSETS
	.align		4
        /*0058*/ 	.byte	0x04, 0x1c
        /*005a*/ 	.short	(.L_335 - .L_334)


	//   ....[0]....
.L_334:
        /*005c*/ 	.word	0x00000070


	//----- nvinfo : EIATTR_CBANK_PARAM_SIZE
	.align		4
.L_335:
        /*0060*/ 	.byte	0x03, 0x19
        /*0062*/ 	.short	0x0014


	//----- nvinfo : EIATTR_PARAM_CBANK
	.align		4
        /*0064*/ 	.byte	0x04, 0x0a
        /*0066*/ 	.short	(.L_337 - .L_336)
	.align		4
.L_336:
        /*0068*/ 	.word	index@(.nv.constant0._Z12vimin3_s16x2Pjjjj)
        /*006c*/ 	.short	0x0380
        /*006e*/ 	.short	0x0014


	//----- nvinfo : EIATTR_SW_WAR
	.align		4
.L_337:
        /*0070*/ 	.byte	0x04, 0x36
        /*0072*/ 	.short	(.L_339 - .L_338)
.L_338:
        /*0074*/ 	.word	0x00000008
.L_339:


//--------------------- .nv.info._Z14vimax_s32_reluPiii --------------------------
	.section	.nv.info._Z14vimax_s32_reluPiii,"",@"SHT_CUDA_INFO"
	.sectionflags	@""
	.align	4


	//----- nvinfo : EIATTR_CUDA_API_VERSION
	.align		4
        /*0000*/ 	.byte	0x04, 0x37
        /*0002*/ 	.short	(.L_341 - .L_340)
.L_340:
        /*0004*/ 	.word	0x00000082


	//----- nvinfo : EIATTR_KPARAM_INFO
	.align		4
.L_341:
        /*0008*/ 	.byte	0x04, 0x17
        /*000a*/ 	.short	(.L_343 - .L_342)
.L_342:
        /*000c*/ 	.word	0x00000000
        /*0010*/ 	.short	0x0002
        /*0012*/ 	.short	0x000c
        /*0014*/ 	.byte	0x00, 0xf0, 0x11, 0x00


	//----- nvinfo : EIATTR_KPARAM_INFO
	.align		4
.L_343:
        /*0018*/ 	.byte	0x04, 0x17
        /*001a*/ 	.short	(.L_345 - .L_344)
.L_344:
        /*001c*/ 	.word	0x00000000
        /*0020*/ 	.short	0x0001
        /*0022*/ 	.short	0x0008
        /*0024*/ 	.byte	0x00, 0xf0, 0x11, 0x00


	//----- nvinfo : EIATTR_KPARAM_INFO
	.align		4
.L_345:
        /*0028*/ 	.byte	0x04, 0x17
        /*002a*/ 	.short	(.L_347 - .L_346)
.L_346:
        /*002c*/ 	.word	0x00000000
        /*0030*/ 	.short	0x0000
        /*0032*/ 	.short	0x0000
        /*0034*/ 	.byte	0x00, 0xf5, 0x21, 0x00


	//----- nvinfo : EIATTR_SPARSE_MMA_MASK
	.align		4
.L_347:
        /*0038*/ 	.byte	0x03, 0x50
        /*003a*/ 	.short	0x0000


	//----- nvinfo : EIATTR_MAXREG_COUNT
	.align		4
        /*003c*/ 	.byte	0x03, 0x1b
        /*003e*/ 	.short	0x00ff


	//----- nvinfo : EIATTR_MERCURY_ISA_VERSION
	.align		4
        /*0040*/ 	.byte	0x03, 0x5f
        /*0042*/ 	.short	0x0101


	//----- nvinfo : EIATTR_VRC_CTA_INIT_COUNT
	.align		4
        /*0044*/ 	.byte	0x02, 0x4a
	.zero		1
	.zero		1


	//----- nvinfo : EIATTR_EXIT_INSTR_OFFSETS
	.align		4
        /*0048*/ 	.byte	0x04, 0x1c
        /*004a*/ 	.short	(.L_349 - .L_348)


	//   ....[0]....
.L_348:
        /*004c*/ 	.word	0x00000060


	//----- nvinfo : EIATTR_CBANK_PARAM_SIZE
	.align		4
.L_349:
        /*0050*/ 	.byte	0x03, 0x19
        /*0052*/ 	.short	0x0010


	//----- nvinfo : EIATTR_PARAM_CBANK
	.align		4
        /*0054*/ 	.byte	0x04, 0x0a
        /*0056*/ 	.short	(.L_351 - .L_350)
	.align		4
.L_350:
        /*0058*/ 	.word	index@(.nv.constant0._Z14vimax_s32_reluPiii)
        /*005c*/ 	.short	0x0380
        /*005e*/ 	.short	0x0010


	//----- nvinfo : EIATTR_SW_WAR
	.align		4
.L_351:
        /*0060*/ 	.byte	0x04, 0x36
        /*0062*/ 	.short	(.L_353 - .L_352)
.L_352:
        /*0064*/ 	.word	0x00000008
.L_353:


//--------------------- .nv.info._Z16vimax_s16x2_reluPjjj --------------------------
	.section	.nv.info._Z16vimax_s16x2_reluPjjj,"",@"SHT_CUDA_INFO"
	.sectionflags	@""
	.align	4


	//----- nvinfo : EIATTR_CUDA_API_VERSION
	.align		4
        /*0000*/ 	.byte	0x04, 0x37
        /*0002*/ 	.short	(.L_355 - .L_354)
.L_354:
        /*0004*/ 	.word	0x00000082


	//----- nvinfo : EIATTR_KPARAM_INFO
	.align		4
.L_355:
        /*0008*/ 	.byte	0x04, 0x17
        /*000a*/ 	.short	(.L_357 - .L_356)
.L_356:
        /*000c*/ 	.word	0x00000000
        /*0010*/ 	.short	0x0002
        /*0012*/ 	.short	0x000c
        /*0014*/ 	.byte	0x00, 0xf0, 0x11, 0x00


	//----- nvinfo : EIATTR_KPARAM_INFO
	.align		4
.L_357:
        /*0018*/ 	.byte	0x04, 0x17
        /*001a*/ 	.short	(.L_359 - .L_358)
.L_358:
        /*001c*/ 	.word	0x00000000
        /*0020*/ 	.short	0x0001
        /*0022*/ 	.short	0x0008
        /*0024*/ 	.byte	0x00, 0xf0, 0x11, 0x00


	//----- nvinfo : EIATTR_KPARAM_INFO
	.align		4
.L_359:
        /*0028*/ 	.byte	0x04, 0x17
        /*002a*/ 	.short	(.L_361 - .L_360)
.L_360:
        /*002c*/ 	.word	0x00000000
        /*0030*/ 	.short	0x0000
        /*0032*/ 	.short	0x0000
        /*0034*/ 	.byte	0x00, 0xf5, 0x21, 0x00


	//----- nvinfo : EIATTR_SPARSE_MMA_MASK
	.align		4
.L_361:
        /*0038*/ 	.byte	0x03, 0x50
        /*003a*/ 	.short	0x0000


	//----- nvinfo : EIATTR_MAXREG_COUNT
	.align		4
        /*003c*/ 	.byte	0x03, 0x1b
        /*003e*/ 	.short	0x00ff


	//----- nvinfo : EIATTR_MERCURY_ISA_VERSION
	.align		4
        /*0040*/ 	.byte	0x03, 0x5f
        /*0042*/ 	.short	0x0101


	//----- nvinfo : EIATTR_VRC_CTA_INIT_COUNT
	.align		4
        /*0044*/ 	.byte	0x02, 0x4a
	.zero		1
	.zero		1


	//----- nvinfo : EIATTR_EXIT_INSTR_OFFSETS
	.align		4
        /*0048*/ 	.byte	0x04, 0x1c
        /*004a*/ 	.short	(.L_363 - .L_362)


	//   ....[0]....
.L_362:
        /*004c*/ 	.word	0x00000060


	//----- nvinfo : EIATTR_CBANK_PARAM_SIZE
	.align		4
.L_363:
        /*0050*/ 	.byte	0x03, 0x19
        /*0052*/ 	.short	0x0010


	//----- nvinfo : EIATTR_PARAM_CBANK
	.align		4
        /*0054*/ 	.byte	0x04, 0x0a
        /*0056*/ 	.short	(.L_365 - .L_364)
	.align		4
.L_364:
        /*0058*/ 	.word	index@(.nv.constant0._Z16vimax_s16x2_reluPjjj)
        /*005c*/ 	.short	0x0380
        /*005e*/ 	.short	0x0010


	//----- nvinfo : EIATTR_SW_WAR
	.align		4
.L_365:
        /*0060*/ 	.byte	0x04, 0x36
        /*0062*/ 	.short	(.L_367 - .L_366)
.L_366:
        /*0064*/ 	.word	0x00000008
.L_367:


//--------------------- .nv.info._Z10vimax3_u32Pjjjj --------------------------
	.section	.nv.info._Z10vimax3_u32Pjjjj,"",@"SHT_CUDA_INFO"
	.sectionflags	@""
	.align	4


	//----- nvinfo : EIATTR_CUDA_API_VERSION
	.align		4
        /*0000*/ 	.byte	0x04, 0x37
        /*0002*/ 	.short	(.L_369 - .L_368)
.L_368:
        /*0004*/ 	.word	0x00000082


	//----- nvinfo : EIATTR_KPARAM_INFO
	.align		4
.L_369:
        /*0008*/ 	.byte	0x04, 0x17
        /*000a*/ 	.short	(.L_371 - .L_370)
.L_370:
        /*000c*/ 	.word	0x00000000
        /*0010*/ 	.short	0x0003
        /*0012*/ 	.short	0x0010
        /*0014*/ 	.byte	0x00, 0xf0, 0x11, 0x00


	//----- nvinfo : EIATTR_KPARAM_INFO
	.align		4
.L_371:
        /*0018*/ 	.byte	0x04, 0x17
        /*001a*/ 	.short	(.L_373 - .L_372)
.L_372:
        /*001c*/ 	.word	0x00000000
        /*0020*/ 	.short	0x0002
        /*0022*/ 	.short	0x000c
        /*0024*/ 	.byte	0x00, 0xf0, 0x11, 0x00


	//----- nvinfo : EIATTR_KPARAM_INFO
	.align		4
.L_373:
        /*0028*/ 	.byte	0x04, 0x17
        /*002a*/ 	.short	(.L_375 - .L_374)
.L_374:
        /*002c*/ 	.word	0x00000000
        /*0030*/ 	.short	0x0001
        /*0032*/ 	.short	0x0008
        /*0034*/ 	.byte	0x00, 0xf0, 0x11, 0x00


	//----- nvinfo : EIATTR_KPARAM_INFO
	.align		4
.L_375:
        /*0038*/ 	.byte	0x04, 0x17
        /*003a*/ 	.short	(.L_377 - .L_376)
.L_376:
        /*003c*/ 	.word	0x00000000
        /*0040*/ 	.short	0x0000
        /*0042*/ 	.short	0x0000
        /*0044*/ 	.byte	0x00, 0xf5, 0x21, 0x00


	//----- nvinfo : EIATTR_SPARSE_MMA_MASK
	.align		4
.L_377:
        /*0048*/ 	.byte	0x03, 0x50
        /*004a*/ 	.short	0x0000


	//----- nvinfo : EIATTR_MAXREG_COUNT
	.align		4
        /*004c*/ 	.byte	0x03, 0x1b
        /*004e*/ 	.short	0x00ff


	//----- nvinfo : EIATTR_MERCURY_ISA_VERSION
	.align		4
        /*0050*/ 	.byte	0x03, 0x5f
        /*0052*/ 	.short	0x0101


	//----- nvinfo : EIATTR_VRC_CTA_INIT_COUNT
	.align		4
        /*0054*/ 	.byte	0x02, 0x4a
	.zero		1
	.zero		1


	//----- nvinfo : EIATTR_EXIT_INSTR_OFFSETS
	.align		4
        /*0058*/ 	.byte	0x04, 0x1c
        /*005a*/ 	.short	(.L_379 - .L_378)


	//   ....[0]....
.L_378:
        /*005c*/ 	.word	0x00000070


	//----- nvinfo : EIATTR_CBANK_PARAM_SIZE
	.align		4
.L_379:
        /*0060*/ 	.byte	0x03, 0x19
        /*0062*/ 	.short	0x0014


	//----- nvinfo : EIATTR_PARAM_CBANK
	.align		4
        /*0064*/ 	.byte	0x04, 0x0a
        /*0066*/ 	.short	(.L_381 - .L_380)
	.align		4
.L_380:
        /*0068*/ 	.word	index@(.nv.constant0._Z10vimax3_u32Pjjjj)
        /*006c*/ 	.short	0x0380
        /*006e*/ 	.short	0x0014


	//----- nvinfo : EIATTR_SW_WAR
	.align		4
.L_381:
        /*0070*/ 	.byte	0x04, 0x36
        /*0072*/ 	.short	(.L_383 - .L_382)
.L_382:
        /*0074*/ 	.word	0x00000008
.L_383:


//--------------------- .nv.info._Z12vimax3_u16x2Pjjjj --------------------------
	.section	.nv.info._Z12vimax3_u16x2Pjjjj,"",@"SHT_CUDA_INFO"
	.sectionflags	@""
	.align	4


	//----- nvinfo : EIATTR_CUDA_API_VERSION
	.align		4
        /*0000*/ 	.byte	0x04, 0x37
        /*0002*/ 	.short	(.L_385 - .L_384)
.L_384:
        /*0004*/ 	.word	0x00000082


	//----- nvinfo : EIATTR_KPARAM_INFO
	.align		4
.L_385:
        /*0008*/ 	.byte	0x04, 0x17
        /*000a*/ 	.short	(.L_387 - .L_386)
.L_386:
        /*000c*/ 	.word	0x00000000
        /*0010*/ 	.short	0x0003
        /*0012*/ 	.short	0x0010
        /*0014*/ 	.byte	0x00, 0xf0, 0x11, 0x00


	//----- nvinfo : EIATTR_KPARAM_INFO
	.align		4
.L_387:
        /*0018*/ 	.byte	0x04, 0x17
        /*001a*/ 	.short	(.L_389 - .L_388)
.L_388:
        /*001c*/ 	.word	0x00000000
        /*0020*/ 	.short	0x0002
        /*0022*/ 	.short	0x000c
        /*0024*/ 	.byte	0x00, 0xf0, 0x11, 0x00


	//----- nvinfo : EIATTR_KPARAM_INFO
	.align		4
.L_389:
        /*0028*/ 	.byte	0x04, 0x17
        /*002a*/ 	.short	(.L_391 - .L_390)
.L_390:
        /*002c*/ 	.word	0x00000000
        /*0030*/ 	.short	0x0001
        /*0032*/ 	.short	0x0008
        /*0034*/ 	.byte	0x00, 0xf0, 0x11, 0x00


	//----- nvinfo : EIATTR_KPARAM_INFO
	.align		4
.L_391:
        /*0038*/ 	.byte	0x04, 0x17
        /*003a*/ 	.short	(.L_393 - .L_392)
.L_392:
        /*003c*/ 	.word	0x00000000
        /*0040*/ 	.short	0x0000
        /*0042*/ 	.short	0x0000
        /*0044*/ 	.byte	0x00, 0xf5, 0x21, 0x00


	//----- nvinfo : EIATTR_SPARSE_MMA_MASK
	.align		4
.L_393:
        /*0048*/ 	.byte	0x03, 0x50
        /*004a*/ 	.short	0x0000


	//----- nvinfo : EIATTR_MAXREG_COUNT
	.align		4
        /*004c*/ 	.byte	0x03, 0x1b
        /*004e*/ 	.short	0x00ff


	//----- nvinfo : EIATTR_MERCURY_ISA_VERSION
	.align		4
        /*0050*/ 	.byte	0x03, 0x5f
        /*0052*/ 	.short	0x0101


	//----- nvinfo : EIATTR_VRC_CTA_INIT_COUNT
	.align		4
        /*0054*/ 	.byte	0x02, 0x4a
	.zero		1
	.zero		1


	//----- nvinfo : EIATTR_EXIT_INSTR_OFFSETS
	.align		4
        /*0058*/ 	.byte	0x04, 0x1c
        /*005a*/ 	.short	(.L_395 - .L_394)


	//   ....[0]....
.L_394:
        /*005c*/ 	.word	0x00000070


	//----- nvinfo : EIATTR_CBANK_PARAM_SIZE
	.align		4
.L_395:
        /*0060*/ 	.byte	0x03, 0x19
        /*0062*/ 	.short	0x0014


	//----- nvinfo : EIATTR_PARAM_CBANK
	.align		4
        /*0064*/ 	.byte	0x04, 0x0a
        /*0066*/ 	.short	(.L_397 - .L_396)
	.align		4
.L_396:
        /*0068*/ 	.word	index@(.nv.constant0._Z12vimax3_u16x2Pjjjj)
        /*006c*/ 	.short	0x0380
        /*006e*/ 	.short	0x0014


	//----- nvinfo : EIATTR_SW_WAR
	.align		4
.L_397:
        /*0070*/ 	.byte	0x04, 0x36
        /*0072*/ 	.short	(.L_399 - .L_398)
.L_398:
        /*0074*/ 	.word	0x00000008
.L_399:


//--------------------- .nv.info._Z15vimax3_s32_reluPiiii --------------------------
	.section	.nv.info._Z15vimax3_s32_reluPiiii,"",@"SHT_CUDA_INFO"
	.sectionflags	@""
	.align	4


	//----- nvinfo : EIATTR_CUDA_API_VERSION
	.align		4
        /*0000*/ 	.byte	0x04, 0x37
        /*0002*/ 	.short	(.L_401 - .L_400)
.L_400:
        /*0004*/ 	.word	0x00000082


	//----- nvinfo : EIATTR_KPARAM_INFO
	.align		4
.L_401:
        /*0008*/ 	.byte	0x04, 0x17
        /*000a*/ 	.short	(.L_403 - .L_402)
.L_402:
        /*000c*/ 	.word	0x00000000
        /*0010*/ 	.short	0x0003
        /*0012*/ 	.short	0x0010
        /*0014*/ 	.byte	0x00, 0xf0, 0x11, 0x00


	//----- nvinfo : EIATTR_KPARAM_INFO
	.align		4
.L_403:
        /*0018*/ 	.byte	0x04, 0x17
        /*001a*/ 	.short	(.L_405 - .L_404)
.L_404:
        /*001c*/ 	.word	0x00000000
        /*0020*/ 	.short	0x0002
        /*0022*/ 	.short	0x000c
        /*0024*/ 	.byte	0x00, 0xf0, 0x11, 0x00


	//----- nvinfo : EIATTR_KPARAM_INFO
	.align		4
.L_405:
        /*0028*/ 	.byte	0x04, 0x17
        /*002a*/ 	.short	(.L_407 - .L_406)
.L_406:
        /*002c*/ 	.word	0x00000000
        /*0030*/ 	.short	0x0001
        /*0032*/ 	.short	0x0008
        /*0034*/ 	.byte	0x00, 0xf0, 0x11, 0x00


	//----- nvinfo : EIATTR_KPARAM_INFO
	.align		4
.L_407:
        /*0038*/ 	.byte	0x04, 0x17
        /*003a*/ 	.short	(.L_409 - .L_408)
.L_408:
        /*003c*/ 	.word	0x00000000
        /*0040*/ 	.short	0x0000
        /*0042*/ 	.short	0x0000
        /*0044*/ 	.byte	0x00, 0xf5, 0x21, 0x00


	//----- nvinfo : EIATTR_SPARSE_MMA_MASK
	.align		4
.L_409:
        /*0048*/ 	.byte	0x03, 0x50
        /*004a*/ 	.short	0x0000


	//----- nvinfo : EIATTR_MAXREG_COUNT
	.align		4
        /*004c*/ 	.byte	0x03, 0x1b
        /*004e*/ 	.short	0x00ff


	//----- nvinfo : EIATTR_MERCURY_ISA_VERSION
	.align		4
        /*0050*/ 	.byte	0x03, 0x5f
        /*0052*/ 	.short	0x0101


	//----- nvinfo : EIATTR_VRC_CTA_INIT_COUNT
	.align		4
        /*0054*/ 	.byte	0x02, 0x4a
	.zero		1
	.zero		1


	//----- nvinfo : EIATTR_EXIT_INSTR_OFFSETS
	.align		4
        /*0058*/ 	.byte	0x04, 0x1c
        /*005a*/ 	.short	(.L_411 - .L_410)


	//   ....[0]....
.L_410:
        /*005c*/ 	.word	0x00000070


	//----- nvinfo : EIATTR_CBANK_PARAM_SIZE
	.align		4
.L_411:
        /*0060*/ 	.byte	0x03, 0x19
        /*0062*/ 	.short	0x0014


	//----- nvinfo : EIATTR_PARAM_CBANK
	.align		4
        /*0064*/ 	.byte	0x04, 0x0a
        /*0066*/ 	.short	(.L_413 - .L_412)
	.align		4
.L_412:
        /*0068*/ 	.word	index@(.nv.constant0._Z15vimax3_s32_reluPiiii)
        /*006c*/ 	.short	0x0380
        /*006e*/ 	.short	0x0014


	//----- nvinfo : EIATTR_SW_WAR
	.align		4
.L_413:
        /*0070*/ 	.byte	0x04, 0x36
        /*0072*/ 	.short	(.L_415 - .L_414)
.L_414:
        /*0074*/ 	.word	0x00000008
.L_415:


//--------------------- .nv.info._Z10vimax3_s32Piiii --------------------------
	.section	.nv.info._Z10vimax3_s32Piiii,"",@"SHT_CUDA_INFO"
	.sectionflags	@""
	.align	4


	//----- nvinfo : EIATTR_CUDA_API_VERSION
	.align		4
        /*0000*/ 	.byte	0x04, 0x37
        /*0002*/ 	.short	(.L_417 - .L_416)
.L_416:
        /*0004*/ 	.word	0x00000082


	//----- nvinfo : EIATTR_KPARAM_INFO
	.align		4
.L_417:
        /*0008*/ 	.byte	0x04, 0x17
        /*000a*/ 	.short	(.L_419 - .L_418)
.L_418:
        /*000c*/ 	.word	0x00000000
        /*0010*/ 	.short	0x0003
        /*0012*/ 	.short	0x0010
        /*0014*/ 	.byte	0x00, 0xf0, 0x11, 0x00


	//----- nvinfo : EIATTR_KPARAM_INFO
	.align		4
.L_419:
        /*0018*/ 	.byte	0x04, 0x17
        /*001a*/ 	.short	(.L_421 - .L_420)
.L_420:
        /*001c*/ 	.word	0x00000000
        /*0020*/ 	.short	0x0002
        /*0022*/ 	.short	0x000c
        /*0024*/ 	.byte	0x00, 0xf0, 0x11, 0x00


	//----- nvinfo : EIATTR_KPARAM_INFO
	.align		4
.L_421:
        /*0028*/ 	.byte	0x04, 0x17
        /*002a*/ 	.short	(.L_423 - .L_422)
.L_422:
        /*002c*/ 	.word	0x00000000
        /*0030*/ 	.short	0x0001
        /*0032*/ 	.short	0x0008
        /*0034*/ 	.byte	0x00, 0xf0, 0x11, 0x00


	//----- nvinfo : EIATTR_KPARAM_INFO
	.align		4
.L_423:
        /*0038*/ 	.byte	0x04, 0x17
        /*003a*/ 	.short	(.L_425 - .L_424)
.L_424:
        /*003c*/ 	.word	0x00000000
        /*0040*/ 	.short	0x0000
        /*0042*/ 	.short	0x0000
        /*0044*/ 	.byte	0x00, 0xf5, 0x21, 0x00


	//----- nvinfo : EIATTR_SPARSE_MMA_MASK
	.align		4
.L_425:
        /*0048*/ 	.byte	0x03, 0x50
        /*004a*/ 	.short	0x0000


	//----- nvinfo : EIATTR_MAXREG_COUNT
	.align		4
        /*004c*/ 	.byte	0x03, 0x1b
        /*004e*/ 	.short	0x00ff


	//----- nvinfo : EIATTR_MERCURY_ISA_VERSION
	.align		4
        /*0050*/ 	.byte	0x03, 0x5f
        /*0052*/ 	.short	0x0101


	//----- nvinfo : EIATTR_VRC_CTA_INIT_COUNT
	.align		4
        /*0054*/ 	.byte	0x02, 0x4a
	.zero		1
	.zero		1


	//----- nvinfo : EIATTR_EXIT_INSTR_OFFSETS
	.align		4
        /*0058*/ 	.byte	0x04, 0x1c
        /*005a*/ 	.short	(.L_427 - .L_426)


	//   ....[0]....
.L_426:
        /*005c*/ 	.word	0x00000070


	//----- nvinfo : EIATTR_CBANK_PARAM_SIZE
	.align		4
.L_427:
        /*0060*/ 	.byte	0x03, 0x19
        /*0062*/ 	.short	0x0014


	//----- nvinfo : EIATTR_PARAM_CBANK
	.align		4
        /*0064*/ 	.byte	0x04, 0x0a
        /*0066*/ 	.short	(.L_429 - .L_428)
	.align		4
.L_428:
        /*0068*/ 	.word	index@(.nv.constant0._Z10vimax3_s32Piiii)
        /*006c*/ 	.short	0x0380
        /*006e*/ 	.short	0x0014


	//----- nvinfo : EIATTR_SW_WAR
	.align		4
.L_429:
        /*0070*/ 	.byte	0x04, 0x36
        /*0072*/ 	.short	(.L_431 - .L_430)
.L_430:
        /*0074*/ 	.word	0x00000008
.L_431:


//--------------------- .nv.info._Z17vimax3_s16x2_reluPjjjj --------------------------
	.section	.nv.info._Z17vimax3_s16x2_reluPjjjj,"",@"SHT_CUDA_INFO"
	.sectionflags	@""
	.align	4


	//----- nvinfo : EIATTR_CUDA_API_VERSION
	.align		4
        /*0000*/ 	.byte	0x04, 0x37
        /*0002*/ 	.short	(.L_433 - .L_432)
.L_432:
        /*0004*/ 	.word	0x00000082


	//----- nvinfo : EIATTR_KPARAM_INFO
	.align		4
.L_433:
        /*0008*/ 	.byte	0x04, 0x17
        /*000a*/ 	.short	(.L_435 - .L_434)
.L_434:
        /*000c*/ 	.word	0x00000000
        /*0010*/ 	.short	0x0003
        /*0012*/ 	.short	0x0010
        /*0014*/ 	.byte	0x00, 0xf0, 0x11, 0x00


	//----- nvinfo : EIATTR_KPARAM_INFO
	.align		4
.L_435:
        /*0018*/ 	.byte	0x04, 0x17
        /*001a*/ 	.short	(.L_437 - .L_436)
.L_436:
        /*001c*/ 	.word	0x00000000
        /*0020*/ 	.short	0x0002
        /*0022*/ 	.short	0x000c
        /*0024*/ 	.byte	0x00, 0xf0, 0x11, 0x00


	//----- nvinfo : EIATTR_KPARAM_INFO
	.align		4
.L_437:
        /*0028*/ 	.byte	0x04, 0x17
        /*002a*/ 	.short	(.L_439 - .L_438)
.L_438:
        /*002c*/ 	.word	0x00000000
        /*0030*/ 	.short	0x0001
        /*0032*/ 	.short	0x0008
        /*0034*/ 	.byte	0x00, 0xf0, 0x11, 0x00


	//----- nvinfo : EIATTR_KPARAM_INFO
	.align		4
.L_439:
        /*0038*/ 	.byte	0x04, 0x17
        /*003a*/ 	.short	(.L_441 - .L_440)
.L_440:
        /*003c*/ 	.word	0x00000000
        /*0040*/ 	.short	0x0000
        /*0042*/ 	.short	0x0000
        /*0044*/ 	.byte	0x00, 0xf5, 0x21, 0x00


	//----- nvinfo : EIATTR_SPARSE_MMA_MASK
	.align		4
.L_441:
        /*0048*/ 	.byte	0x03, 0x50
        /*004a*/ 	.short	0x0000


	//----- nvinfo : EIATTR_MAXREG_COUNT
	.align		4
        /*004c*/ 	.byte	0x03, 0x1b
        /*004e*/ 	.short	0x00ff


	//----- nvinfo : EIATTR_MERCURY_ISA_VERSION
	.align		4
        /*0050*/ 	.byte	0x03, 0x5f
        /*0052*/ 	.short	0x0101


	//----- nvinfo : EIATTR_VRC_CTA_INIT_COUNT
	.align		4
        /*0054*/ 	.byte	0x02, 0x4a
	.zero		1
	.zero		1


	//----- nvinfo : EIATTR_EXIT_INSTR_OFFSETS
	.align		4
        /*0058*/ 	.byte	0x04, 0x1c
        /*005a*/ 	.short	(.L_443 - .L_442)


	//   ....[0]....
.L_442:
        /*005c*/ 	.word	0x00000070


	//----- nvinfo : EIATTR_CBANK_PARAM_SIZE
	.align		4
.L_443:
        /*0060*/ 	.byte	0x03, 0x19
        /*0062*/ 	.short	0x0014


	//----- nvinfo : EIATTR_PARAM_CBANK
	.align		4
        /*0064*/ 	.byte	0x04, 0x0a
        /*0066*/ 	.short	(.L_445 - .L_444)
	.align		4
.L_444:
        /*0068*/ 	.word	index@(.nv.constant0._Z17vimax3_s16x2_reluPjjjj)
        /*006c*/ 	.short	0x0380
        /*006e*/ 	.short	0x0014


	//----- nvinfo : EIATTR_SW_WAR
	.align		4
.L_445:
        /*0070*/ 	.byte	0x04, 0x36
        /*0072*/ 	.short	(.L_447 - .L_446)
.L_446:
        /*0074*/ 	.word	0x00000008
.L_447:


//--------------------- .nv.info._Z12vimax3_s16x2Pjjjj --------------------------
	.section	.nv.info._Z12vimax3_s16x2Pjjjj,"",@"SHT_CUDA_INFO"
	.sectionflags	@""
	.align	4


	//----- nvinfo : EIATTR_CUDA_API_VERSION
	.align		4
        /*0000*/ 	.byte	0x04, 0x37
        /*0002*/ 	.short	(.L_449 - .L_448)
.L_448:
        /*0004*/ 	.word	0x00000082


	//----- nvinfo : EIATTR_KPARAM_INFO
	.align		4
.L_449:
        /*0008*/ 	.byte	0x04, 0x17
        /*000a*/ 	.short	(.L_451 - .L_450)
.L_450:
        /*000c*/ 	.word	0x00000000
        /*0010*/ 	.short	0x0003
        /*0012*/ 	.short	0x0010
        /*0014*/ 	.byte	0x00, 0xf0, 0x11, 0x00


	//----- nvinfo : EIATTR_KPARAM_INFO
	.align		4
.L_451:
        /*0018*/ 	.byte	0x04, 0x17
        /*001a*/ 	.short	(.L_453 - .L_452)
.L_452:
        /*001c*/ 	.word	0x00000000
        /*0020*/ 	.short	0x0002
        /*0022*/ 	.short	0x000c
        /*0024*/ 	.byte	0x00, 0xf0, 0x11, 0x00


	//----- nvinfo : EIATTR_KPARAM_INFO
	.align		4
.L_453:
        /*0028*/ 	.byte	0x04, 0x17
        /*002a*/ 	.short	(.L_455 - .L_454)
.L_454:
        /*002c*/ 	.word	0x00000000
        /*0030*/ 	.short	0x0001
        /*0032*/ 	.short	0x0008
        /*0034*/ 	.byte	0x00, 0xf0, 0x11, 0x00


	//----- nvinfo : EIATTR_KPARAM_INFO
	.align		4
.L_455:
        /*0038*/ 	.byte	0x04, 0x17
        /*003a*/ 	.short	(.L_457 - .L_456)
.L_456:
        /*003c*/ 	.word	0x00000000
        /*0040*/ 	.short	0x0000
        /*0042*/ 	.short	0x0000
        /*0044*/ 	.byte	0x00, 0xf5, 0x21, 0x00


	//----- nvinfo : EIATTR_SPARSE_MMA_MASK
	.align		4
.L_457:
        /*0048*/ 	.byte	0x03, 0x50
        /*004a*/ 	.short	0x0000


	//----- nvinfo : EIATTR_MAXREG_COUNT
	.align		4
        /*004c*/ 	.byte	0x03, 0x1b
        /*004e*/ 	.short	0x00ff


	//----- nvinfo : EIATTR_MERCURY_ISA_VERSION
	.align		4
        /*0050*/ 	.byte	0x03, 0x5f
        /*0052*/ 	.short	0x0101


	//----- nvinfo : EIATTR_VRC_CTA_INIT_COUNT
	.align		4
        /*0054*/ 	.byte	0x02, 0x4a
	.zero		1
	.zero		1


	//----- nvinfo : EIATTR_EXIT_INSTR_OFFSETS
	.align		4
        /*0058*/ 	.byte	0x04, 0x1c
        /*005a*/ 	.short	(.L_459 - .L_458)


	//   ....[0]....
.L_458:
        /*005c*/ 	.word	0x00000070


	//----- nvinfo : EIATTR_CBANK_PARAM_SIZE
	.align		4
.L_459:
        /*0060*/ 	.byte	0x03, 0x19
        /*0062*/ 	.short	0x0014


	//----- nvinfo : EIATTR_PARAM_CBANK
	.align		4
        /*0064*/ 	.byte	0x04, 0x0a
        /*0066*/ 	.short	(.L_461 - .L_460)
	.align		4
.L_460:
        /*0068*/ 	.word	index@(.nv.constant0._Z12vimax3_s16x2Pjjjj)
        /*006c*/ 	.short	0x0380
        /*006e*/ 	.short	0x0014


	//----- nvinfo : EIATTR_SW_WAR
	.align		4
.L_461:
        /*0070*/ 	.byte	0x04, 0x36
        /*0072*/ 	.short	(.L_463 - .L_462)
.L_462:
        /*0074*/ 	.word	0x00000008
.L_463:


//--------------------- .nv.info._Z10vibmin_u32PjjjPb --------------------------
	.section	.nv.info._Z10vibmin_u32PjjjPb,"",@"SHT_CUDA_INFO"
	.sectionflags	@""
	.align	4


	//----- nvinfo : EIATTR_CUDA_API_VERSION
	.align		4
        /*0000*/ 	.byte	0x04, 0x37
        /*0002*/ 	.short	(.L_465 - .L_464)
.L_464:
        /*0004*/ 	.word	0x00000082


	//----- nvinfo : EIATTR_KPARAM_INFO
	.align		4
.L_465:
        /*0008*/ 	.byte	0x04, 0x17
        /*000a*/ 	.short	(.L_467 - .L_466)
.L_466:
        /*000c*/ 	.word	0x00000000
        /*0010*/ 	.short	0x0003
        /*0012*/ 	.short	0x0010
        /*0014*/ 	.byte	0x00, 0xf5, 0x21, 0x00


	//----- nvinfo : EIATTR_KPARAM_INFO
	.align		4
.L_467:
        /*0018*/ 	.byte	0x04, 0x17
        /*001a*/ 	.short	(.L_469 - .L_468)
.L_468:
        /*001c*/ 	.word	0x00000000
        /*0020*/ 	.short	0x0002
        /*0022*/ 	.short	0x000c
        /*0024*/ 	.byte	0x00, 0xf0, 0x11, 0x00


	//----- nvinfo : EIATTR_KPARAM_INFO
	.align		4
.L_469:
        /*0028*/ 	.byte	0x04, 0x17
        /*002a*/ 	.short	(.L_471 - .L_470)
.L_470:
        /*002c*/ 	.word	0x00000000
        /*0030*/ 	.short	0x0001
        /*0032*/ 	.short	0x0008
        /*0034*/ 	.byte	0x00, 0xf0, 0x11, 0x00


	//----- nvinfo : EIATTR_KPARAM_INFO
	.align		4
.L_471:
        /*0038*/ 	.byte	0x04, 0x17
        /*003a*/ 	.short	(.L_473 - .L_472)
.L_472:
        /*003c*/ 	.word	0x00000000
        /*0040*/ 	.short	0x0000
        /*0042*/ 	.short	0x0000
        /*0044*/ 	.byte	0x00, 0xf5, 0x21, 0x00


	//----- nvinfo : EIATTR_SPARSE_MMA_MASK
	.align		4
.L_473:
        /*0048*/ 	.byte	0x03, 0x50
        /*004a*/ 	.short	0x0000


	//----- nvinfo : EIATTR_MAXREG_COUNT
	.align		4
        /*004c*/ 	.byte	0x03, 0x1b
        /*004e*/ 	.short	0x00ff


	//----- nvinfo : EIATTR_MERCURY_ISA_VERSION
	.align		4
        /*0050*/ 	.byte	0x03, 0x5f
        /*0052*/ 	.short	0x0101


	//----- nvinfo : EIATTR_VRC_CTA_INIT_COUNT
	.align		4
        /*0054*/ 	.byte	0x02, 0x4a
	.zero		1
	.zero		1


	//----- nvinfo : EIATTR_EXIT_INSTR_OFFSETS
	.align		4
        /*0058*/ 	.byte	0x04, 0x1c
        /*005a*/ 	.short	(.L_475 - .L_474)


	//   ....[0]....
.L_474:
        /*005c*/ 	.word	0x000000a0


	//----- nvinfo : EIATTR_CBANK_PARAM_SIZE
	.align		4
.L_475:
        /*0060*/ 	.byte	0x03, 0x19
        /*0062*/ 	.short	0x0018


	//----- nvinfo : EIATTR_PARAM_CBANK
	.align		4
        /*0064*/ 	.byte	0x04, 0x0a
        /*0066*/ 	.short	(.L_477 - .L_476)
	.align		4
.L_476:
        /*0068*/ 	.word	index@(.nv.constant0._Z10vibmin_u32PjjjPb)
        /*006c*/ 	.short	0x0380
        /*006e*/ 	.short	0x0018


	//----- nvinfo : EIATTR_SW_WAR
	.align		4
.L_477:
        /*0070*/ 	.byte	0x04, 0x36
        /*0072*/ 	.short	(.L_479 - .L_478)
.L_478:
        /*0074*/ 	.word	0x00000008
.L_479:


//--------------------- .nv.info._Z12vibmin_u16x2PjjjPbS0_ --------------------------
	.section	.nv.info._Z12vibmin_u16x2PjjjPbS0_,"",@"SHT_CUDA_INFO"
	.sectionflags	@""
	.align	4


	//----- nvinfo : EIATTR_CUDA_API_VERSION
	.align		4
        /*0000*/ 	.byte	0x04, 0x37
        /*0002*/ 	.short	(.L_481 - .L_480)
.L_480:
        /*0004*/ 	.word	0x00000082


	//----- nvinfo : EIATTR_KPARAM_INFO
	.align		4
.L_481:
        /*0008*/ 	.byte	0x04, 0x17
        /*000a*/ 	.short	(.L_483 - .L_482)
.L_482:
        /*000c*/ 	.word	0x00000000
        /*0010*/ 	.short	0x0004
        /*0012*/ 	.short	0x0018
        /*0014*/ 	.byte	0x00, 0xf5, 0x21, 0x00


	//----- nvinfo : EIATTR_KPARAM_INFO
	.align		4
.L_483:
        /*0018*/ 	.byte	0x04, 0x17
        /*001a*/ 	.short	(.L_485 - .L_484)
.L_484:
        /*001c*/ 	.word	0x00000000
        /*0020*/ 	.short	0x0003
        /*0022*/ 	.short	0x0010
        /*0024*/ 	.byte	0x00, 0xf5, 0x21, 0x00


	//----- nvinfo : EIATTR_KPARAM_INFO
	.align		4
.L_485:
        /*0028*/ 	.byte	0x04, 0x17
        /*002a*/ 	.short	(.L_487 - .L_486)
.L_486:
        /*002c*/ 	.word	0x00000000
        /*0030*/ 	.short	0x0002
        /*0032*/ 	.short	0x000c
        /*0034*/ 	.byte	0x00, 0xf0, 0x11, 0x00


	//----- nvinfo : EIATTR_KPARAM_INFO
	.align		4
.L_487:
        /*0038*/ 	.byte	0x04, 0x17
        /*003a*/ 	.short	(.L_489 - .L_488)
.L_488:
        /*003c*/ 	.word	0x00000000
        /*0040*/ 	.short	0x0001
        /*0042*/ 	.short	0x0008
        /*0044*/ 	.byte	0x00, 0xf0, 0x11, 0x00


	//----- nvinfo : EIATTR_KPARAM_INFO
	.align		4
.L_489:
        /*0048*/ 	.byte	0x04, 0x17
        /*004a*/ 	.short	(.L_491 - .L_490)
.L_490:
        /*004c*/ 	.word	0x00000000
        /*0050*/ 	.short	0x0000
        /*0052*/ 	.short	0x0000
        /*0054*/ 	.byte	0x00, 0xf5, 0x21, 0x00


	//----- nvinfo : EIATTR_SPARSE_MMA_MASK
	.align		4
.L_491:
        /*0058*/ 	.byte	0x03, 0x50
        /*005a*/ 	.short	0x0000


	//----- nvinfo : EIATTR_MAXREG_COUNT
	.align		4
        /*005c*/ 	.byte	0x03, 0x1b
        /*005e*/ 	.short	0x00ff


	//----- nvinfo : EIATTR_MERCURY_ISA_VERSION
	.align		4
        /*0060*/ 	.byte	0x03, 0x5f
        /*0062*/ 	.short	0x0101


	//----- nvinfo : EIATTR_VRC_CTA_INIT_COUNT
	.align		4
        /*0064*/ 	.byte	0x02, 0x4a
	.zero		1
	.zero		1


	//----- nvinfo : EIATTR_EXIT_INSTR_OFFSETS
	.align		4
        /*0068*/ 	.byte	0x04, 0x1c
        /*006a*/ 	.short	(.L_493 - .L_492)


	//   ....[0]....
.L_492:
        /*006c*/ 	.word	0x00000150


	//----- nvinfo : EIATTR_CBANK_PARAM_SIZE
	.align		4
.L_493:
        /*0070*/ 	.byte	0x03, 0x19
        /*0072*/ 	.short	0x0020


	//----- nvinfo : EIATTR_PARAM_CBANK
	.align		4
        /*0074*/ 	.byte	0x04, 0x0a
        /*0076*/ 	.short	(.L_495 - .L_494)
	.align		4
.L_494:
        /*0078*/ 	.word	index@(.nv.constant0._Z12vibmin_u16x2PjjjPbS0_)
        /*007c*/ 	.short	0x0380
        /*007e*/ 	.short	0x0020


	//----- nvinfo : EIATTR_SW_WAR
	.align		4
.L_495:
        /*0080*/ 	.byte	0x04, 0x36
        /*0082*/ 	.short	(.L_497 - .L_496)
.L_496:
        /*0084*/ 	.word	0x00000008
.L_497:


//--------------------- .nv.info._Z10vibmin_s32PiiiPb --------------------------
	.section	.nv.info._Z10vibmin_s32PiiiPb,"",@"SHT_CUDA_INFO"
	.sectionflags	@""
	.align	4


	//----- nvinfo : EIATTR_CUDA_API_VERSION
	.align		4
        /*0000*/ 	.byte	0x04, 0x37
        /*0002*/ 	.short	(.L_499 - .L_498)
.L_498:
        /*0004*/ 	.word	0x00000082


	//----- nvinfo : EIATTR_KPARAM_INFO
	.align		4
.L_499:
        /*0008*/ 	.byte	0x04, 0x17
        /*000a*/ 	.short	(.L_501 - .L_500)
.L_500:
        /*000c*/ 	.word	0x00000000
        /*0010*/ 	.short	0x0003
        /*0012*/ 	.short	0x0010
        /*0014*/ 	.byte	0x00, 0xf5, 0x21, 0x00


	//----- nvinfo : EIATTR_KPARAM_INFO
	.align		4
.L_501:
        /*0018*/ 	.byte	0x04, 0x17
        /*001a*/ 	.short	(.L_503 - .L_502)
.L_502:
        /*001c*/ 	.word	0x00000000
        /*0020*/ 	.short	0x0002
        /*0022*/ 	.short	0x000c
        /*0024*/ 	.byte	0x00, 0xf0, 0x11, 0x00


	//----- nvinfo : EIATTR_KPARAM_INFO
	.align		4
.L_503:
        /*0028*/ 	.byte	0x04, 0x17
        /*002a*/ 	.short	(.L_505 - .L_504)
.L_504:
        /*002c*/ 	.word	0x00000000
        /*0030*/ 	.short	0x0001
        /*0032*/ 	.short	0x0008
        /*0034*/ 	.byte	0x00, 0xf0, 0x11, 0x00


	//----- nvinfo : EIATTR_KPARAM_INFO
	.align		4
.L_505:
        /*0038*/ 	.byte	0x04, 0x17
        /*003a*/ 	.short	(.L_507 - .L_506)
.L_506:
        /*003c*/ 	.word	0x00000000
        /*0040*/ 	.short	0x0000
        /*0042*/ 	.short	0x0000
        /*0044*/ 	.byte	0x00, 0xf5, 0x21, 0x00


	//----- nvinfo : EIATTR_SPARSE_MMA_MASK
	.align		4
.L_507:
        /*0048*/ 	.byte	0x03, 0x50
        /*004a*/ 	.short	0x0000


	//----- nvinfo : EIATTR_MAXREG_COUNT
	.align		4
        /*004c*/ 	.byte	0x03, 0x1b
        /*004e*/ 	.short	0x00ff


	//----- nvinfo : EIATTR_MERCURY_ISA_VERSION
	.align		4
        /*0050*/ 	.byte	0x03, 0x5f
        /*0052*/ 	.short	0x0101


	//----- nvinfo : EIATTR_VRC_CTA_INIT_COUNT
	.align		4
        /*0054*/ 	.byte	0x02, 0x4a
	.zero		1
	.zero		1


	//----- nvinfo : EIATTR_EXIT_INSTR_OFFSETS
	.align		4
        /*0058*/ 	.byte	0x04, 0x1c
        /*005a*/ 	.short	(.L_509 - .L_508)


	//   ....[0]....
.L_508:
        /*005c*/ 	.word	0x000000a0


	//----- nvinfo : EIATTR_CBANK_PARAM_SIZE
	.align		4
.L_509:
        /*0060*/ 	.byte	0x03, 0x19
        /*0062*/ 	.short	0x0018


	//----- nvinfo : EIATTR_PARAM_CBANK
	.align		4
        /*0064*/ 	.byte	0x04, 0x0a
        /*0066*/ 	.short	(.L_511 - .L_510)
	.align		4
.L_510:
        /*0068*/ 	.word	index@(.nv.constant0._Z10vibmin_s32PiiiPb)
        /*006c*/ 	.short	0x0380
        /*006e*/ 	.short	0x0018


	//----- nvinfo : EIATTR_SW_WAR
	.align		4
.L_511:
        /*0070*/ 	.byte	0x04, 0x36
        /*0072*/ 	.short	(.L_513 - .L_512)
.L_512:
        /*0074*/ 	.word	0x00000008
.L_513:


//--------------------- .nv.info._Z12vibmin_s16x2PjjjPbS0_ --------------------------
	.section	.nv.info._Z12vibmin_s16x2PjjjPbS0_,"",@"SHT_CUDA_INFO"
	.sectionflags	@""
	.align	4


	//----- nvinfo : EIATTR_CUDA_API_VERSION
	.align		4
        /*0000*/ 	.byte	0x04, 0x37
        /*0002*/ 	.short	(.L_515 - .L_514)
.L_514:
        /*0004*/ 	.word	0x00000082


	//----- nvinfo : EIATTR_KPARAM_INFO
	.align		4
.L_515:
        /*0008*/ 	.byte	0x04, 0x17
        /*000a*/ 	.short	(.L_517 - .L_516)
.L_516:
        /*000c*/ 	.word	0x00000000
        /*0010*/ 	.short	0x0004
        /*0012*/ 	.short	0x0018
        /*0014*/ 	.byte	0x00, 0xf5, 0x21, 0x00


	//----- nvinfo : EIATTR_KPARAM_INFO
	.align		4
.L_517:
        /*0018*/ 	.byte	0x04, 0x17
        /*001a*/ 	.short	(.L_519 - .L_518)
.L_518:
        /*001c*/ 	.word	0x00000000
        /*0020*/ 	.short	0x0003
        /*0022*/ 	.short	0x0010
        /*0024*/ 	.byte	0x00, 0xf5, 0x21, 0x00


	//----- nvinfo : EIATTR_KPARAM_INFO
	.align		4
.L_519:
        /*0028*/ 	.byte	0x04, 0x17
        /*002a*/ 	.short	(.L_521 - .L_520)
.L_520:
        /*002c*/ 	.word	0x00000000
        /*0030*/ 	.short	0x0002
        /*0032*/ 	.short	0x000c
        /*0034*/ 	.byte	0x00, 0xf0, 0x11, 0x00


	//----- nvinfo : EIATTR_KPARAM_INFO
	.align		4
.L_521:
        /*0038*/ 	.byte	0x04, 0x17
        /*003a*/ 	.short	(.L_523 - .L_522)
.L_522:
        /*003c*/ 	.word	0x00000000
        /*0040*/ 	.short	0x0001
        /*0042*/ 	.short	0x0008
        /*0044*/ 	.byte	0x00, 0xf0, 0x11, 0x00


	//----- nvinfo : EIATTR_KPARAM_INFO
	.align		4
.L_523:
        /*0048*/ 	.byte	0x04, 0x17
        /*004a*/ 	.short	(.L_525 - .L_524)
.L_524:
        /*004c*/ 	.word	0x00000000
        /*0050*/ 	.short	0x0000
        /*0052*/ 	.short	0x0000
        /*0054*/ 	.byte	0x00, 0xf5, 0x21, 0x00


	//----- nvinfo : EIATTR_SPARSE_MMA_MASK
	.align		4
.L_525:
        /*0058*/ 	.byte	0x03, 0x50
        /*005a*/ 	.short	0x0000


	//----- nvinfo : EIATTR_MAXREG_COUNT
	.align		4
        /*005c*/ 	.byte	0x03, 0x1b
        /*005e*/ 	.short	0x00ff


	//----- nvinfo : EIATTR_MERCURY_ISA_VERSION
	.align		4
        /*0060*/ 	.byte	0x03, 0x5f
        /*0062*/ 	.short	0x0101


	//----- nvinfo : EIATTR_VRC_CTA_INIT_COUNT
	.align		4
        /*0064*/ 	.byte	0x02, 0x4a
	.zero		1
	.zero		1


	//----- nvinfo : EIATTR_EXIT_INSTR_OFFSETS
	.align		4
        /*0068*/ 	.byte	0x04, 0x1c
        /*006a*/ 	.short	(.L_527 - .L_526)


	//   ....[0]....
.L_526:
        /*006c*/ 	.word	0x000000c0


	//----- nvinfo : EIATTR_CBANK_PARAM_SIZE
	.align		4
.L_527:
        /*0070*/ 	.byte	0x03, 0x19
        /*0072*/ 	.short	0x0020


	//----- nvinfo : EIATTR_PARAM_CBANK
	.align		4
        /*0074*/ 	.byte	0x04, 0x0a
        /*0076*/ 	.short	(.L_529 - .L_528)
	.align		4
.L_528:
        /*0078*/ 	.word	index@(.nv.constant0._Z12vibmin_s16x2PjjjPbS0_)
        /*007c*/ 	.short	0x0380
        /*007e*/ 	.short	0x0020


	//----- nvinfo : EIATTR_SW_WAR
	.align		4
.L_529:
        /*0080*/ 	.byte	0x04, 0x36
        /*0082*/ 	.short	(.L_531 - .L_530)
.L_530:
        /*0084*/ 	.word	0x00000008
.L_531:


//--------------------- .nv.info._Z10vibmax_u32PjjjPb --------------------------
	.section	.nv.info._Z10vibmax_u32PjjjPb,"",@"SHT_CUDA_INFO"
	.sectionflags	@""
	.align	4


	//----- nvinfo : EIATTR_CUDA_API_VERSION
	.align		4
        /*0000*/ 	.byte	0x04, 0x37
        /*0002*/ 	.short	(.L_533 - .L_532)
.L_532:
        /*0004*/ 	.word	0x00000082


	//----- nvinfo : EIATTR_KPARAM_INFO
	.align		4
.L_533:
        /*0008*/ 	.byte	0x04, 0x17
        /*000a*/ 	.short	(.L_535 - .L_534)
.L_534:
        /*000c*/ 	.word	0x00000000
        /*0010*/ 	.short	0x0003
        /*0012*/ 	.short	0x0010
        /*0014*/ 	.byte	0x00, 0xf5, 0x21, 0x00


	//----- nvinfo : EIATTR_KPARAM_INFO
	.align		4
.L_535:
        /*0018*/ 	.byte	0x04, 0x17
        /*001a*/ 	.short	(.L_537 - .L_536)
.L_536:
        /*001c*/ 	.word	0x00000000
        /*0020*/ 	.short	0x0002
        /*0022*/ 	.short	0x000c
        /*0024*/ 	.byte	0x00, 0xf0, 0x11, 0x00


	//----- nvinfo : EIATTR_KPARAM_INFO
	.align		4
.L_537:
        /*0028*/ 	.byte	0x04, 0x17
        /*002a*/ 	.short	(.L_539 - .L_538)
.L_538:
        /*002c*/ 	.word	0x00000000
        /*0030*/ 	.short	0x0001
        /*0032*/ 	.short	0x0008
        /*0034*/ 	.byte	0x00, 0xf0, 0x11, 0x00


	//----- nvinfo : EIATTR_KPARAM_INFO
	.align		4
.L_539:
        /*0038*/ 	.byte	0x04, 0x17
        /*003a*/ 	.short	(.L_541 - .L_540)
.L_540:
        /*003c*/ 	.word	0x00000000
        /*0040*/ 	.short	0x0000
        /*0042*/ 	.short	0x0000
        /*0044*/ 	.byte	0x00, 0xf5, 0x21, 0x00


	//----- nvinfo : EIATTR_SPARSE_MMA_MASK
	.align		4
.L_541:
        /*0048*/ 	.byte	0x03, 0x50
        /*004a*/ 	.short	0x0000


	//----- nvinfo : EIATTR_MAXREG_COUNT
	.align		4
        /*004c*/ 	.byte	0x03, 0x1b
        /*004e*/ 	.short	0x00ff


	//----- nvinfo : EIATTR_MERCURY_ISA_VERSION
	.align		4
        /*0050*/ 	.byte	0x03, 0x5f
        /*0052*/ 	.short	0x0101


	//----- nvinfo : EIATTR_VRC_CTA_INIT_COUNT
	.align		4
        /*0054*/ 	.byte	0x02, 0x4a
	.zero		1
	.zero		1


	//----- nvinfo : EIATTR_EXIT_INSTR_OFFSETS
	.align		4
        /*0058*/ 	.byte	0x04, 0x1c
        /*005a*/ 	.short	(.L_543 - .L_542)


	//   ....[0]....
.L_542:
        /*005c*/ 	.word	0x000000a0


	//----- nvinfo : EIATTR_CBANK_PARAM_SIZE
	.align		4
.L_543:
        /*0060*/ 	.byte	0x03, 0x19
        /*0062*/ 	.short	0x0018


	//----- nvinfo : EIATTR_PARAM_CBANK
	.align		4
        /*0064*/ 	.byte	0x04, 0x0a
        /*0066*/ 	.short	(.L_545 - .L_544)
	.align		4
.L_544:
        /*0068*/ 	.word	index@(.nv.constant0._Z10vibmax_u32PjjjPb)
        /*006c*/ 	.short	0x0380
        /*006e*/ 	.short	0x0018


	//----- nvinfo : EIATTR_SW_WAR
	.align		4
.L_545:
        /*0070*/ 	.byte	0x04, 0x36
        /*0072*/ 	.short	(.L_547 - .L_546)
.L_546:
        /*0074*/ 	.word	0x00000008
.L_547:


//--------------------- .nv.info._Z12vibmax_u16x2PjjjPbS0_ --------------------------
	.section	.nv.info._Z12vibmax_u16x2PjjjPbS0_,"",@"SHT_CUDA_INFO"
	.sectionflags	@""
	.align	4


	//----- nvinfo : EIATTR_CUDA_API_VERSION
	.align		4
        /*0000*/ 	.byte	0x04, 0x37
        /*0002*/ 	.short	(.L_549 - .L_548)
.L_548:
        /*0004*/ 	.word	0x00000082


	//----- nvinfo : EIATTR_KPARAM_INFO
	.align		4
.L_549:
        /*0008*/ 	.byte	0x04, 0x17
        /*000a*/ 	.short	(.L_551 - .L_550)
.L_550:
        /*000c*/ 	.word	0x00000000
        /*0010*/ 	.short	0x0004
        /*0012*/ 	.short	0x0018
        /*0014*/ 	.byte	0x00, 0xf5, 0x21, 0x00


	//----- nvinfo : EIATTR_KPARAM_INFO
	.align		4
.L_551:
        /*0018*/ 	.byte	0x04, 0x17
        /*001a*/ 	.short	(.L_553 - .L_552)
.L_552:
        /*001c*/ 	.word	0x00000000
        /*0020*/ 	.short	0x0003
        /*0022*/ 	.short	0x0010
        /*0024*/ 	.byte	0x00, 0xf5, 0x21, 0x00


	//----- nvinfo : EIATTR_KPARAM_INFO
	.align		4
.L_553:
        /*0028*/ 	.byte	0x04, 0x17
        /*002a*/ 	.short	(.L_555 - .L_554)
.L_554:
        /*002c*/ 	.word	0x00000000
        /*0030*/ 	.short	0x0002
        /*0032*/ 	.short	0x000c
        /*0034*/ 	.byte	0x00, 0xf0, 0x11, 0x00


	//----- nvinfo : EIATTR_KPARAM_INFO
	.align		4
.L_555:
        /*0038*/ 	.byte	0x04, 0x17
        /*003a*/ 	.short	(.L_557 - .L_556)
.L_556:
        /*003c*/ 	.word	0x00000000
        /*0040*/ 	.short	0x0001
        /*0042*/ 	.short	0x0008
        /*0044*/ 	.byte	0x00, 0xf0, 0x11, 0x00


	//----- nvinfo : EIATTR_KPARAM_INFO
	.align		4
.L_557:
        /*0048*/ 	.byte	0x04, 0x17
        /*004a*/ 	.short	(.L_559 - .L_558)
.L_558:
        /*004c*/ 	.word	0x00000000
        /*0050*/ 	.short	0x0000
        /*0052*/ 	.short	0x0000
        /*0054*/ 	.byte	0x00, 0xf5, 0x21, 0x00


	//----- nvinfo : EIATTR_SPARSE_MMA_MASK
	.align		4
.L_559:
        /*0058*/ 	.byte	0x03, 0x50
        /*005a*/ 	.short	0x0000


	//----- nvinfo : EIATTR_MAXREG_COUNT
	.align		4
        /*005c*/ 	.byte	0x03, 0x1b
        /*005e*/ 	.short	0x00ff


	//----- nvinfo : EIATTR_MERCURY_ISA_VERSION
	.align		4
        /*0060*/ 	.byte	0x03, 0x5f
        /*0062*/ 	.short	0x0101


	//----- nvinfo : EIATTR_VRC_CTA_INIT_COUNT
	.align		4
        /*0064*/ 	.byte	0x02, 0x4a
	.zero		1
	.zero		1


	//----- nvinfo : EIATTR_EXIT_INSTR_OFFSETS
	.align		4
        /*0068*/ 	.byte	0x04, 0x1c
        /*006a*/ 	.short	(.L_561 - .L_560)


	//   ....[0]....
.L_560:
        /*006c*/ 	.word	0x00000150


	//----- nvinfo : EIATTR_CBANK_PARAM_SIZE
	.align		4
.L_561:
        /*0070*/ 	.byte	0x03, 0x19
        /*0072*/ 	.short	0x0020


	//----- nvinfo : EIATTR_PARAM_CBANK
	.align		4
        /*0074*/ 	.byte	0x04, 0x0a
        /*0076*/ 	.short	(.L_563 - .L_562)
	.align		4
.L_562:
        /*0078*/ 	.word	index@(.nv.constant0._Z12vibmax_u16x2PjjjPbS0_)
        /*007c*/ 	.short	0x0380
        /*007e*/ 	.short	0x0020


	//----- nvinfo : EIATTR_SW_WAR
	.align		4
.L_563:
        /*0080*/ 	.byte	0x04, 0x36
        /*0082*/ 	.short	(.L_565 - .L_564)
.L_564:
        /*0084*/ 	.word	0x00000008
.L_565:


//--------------------- .nv.info._Z10vibmax_s32PiiiPb --------------------------
	.section	.nv.info._Z10vibmax_s32PiiiPb,"",@"SHT_CUDA_INFO"
	.sectionflags	@""
	.align	4


	//----- nvinfo : EIATTR_CUDA_API_VERSION
	.align		4
        /*0000*/ 	.byte	0x04, 0x37
        /*0002*/ 	.short	(.L_567 - .L_566)
.L_566:
        /*0004*/ 	.word	0x00000082


	//----- nvinfo : EIATTR_KPARAM_INFO
	.align		4
.L_567:
        /*0008*/ 	.byte	0x04, 0x17
        /*000a*/ 	.short	(.L_569 - .L_568)
.L_568:
        /*000c*/ 	.word	0x00000000
        /*0010*/ 	.short	0x0003
        /*0012*/ 	.short	0x0010
        /*0014*/ 	.byte	0x00, 0xf5, 0x21, 0x00


	//----- nvinfo : EIATTR_KPARAM_INFO
	.align		4
.L_569:
        /*0018*/ 	.byte	0x04, 0x17
        /*001a*/ 	.short	(.L_571 - .L_570)
.L_570:
        /*001c*/ 	.word	0x00000000
        /*0020*/ 	.short	0x0002
        /*0022*/ 	.short	0x000c
        /*0024*/ 	.byte	0x00, 0xf0, 0x11, 0x00


	//----- nvinfo : EIATTR_KPARAM_INFO
	.align		4
.L_571:
        /*0028*/ 	.byte	0x04, 0x17
        /*002a*/ 	.short	(.L_573 - .L_572)
.L_572:
        /*002c*/ 	.word	0x00000000
        /*0030*/ 	.short	0x0001
        /*0032*/ 	.short	0x0008
        /*0034*/ 	.byte	0x00, 0xf0, 0x11, 0x00


	//----- nvinfo : EIATTR_KPARAM_INFO
	.align		4
.L_573:
        /*0038*/ 	.byte	0x04, 0x17
        /*003a*/ 	.short	(.L_575 - .L_574)
.L_574:
        /*003c*/ 	.word	0x00000000
        /*0040*/ 	.short	0x0000
        /*0042*/ 	.short	0x0000
        /*0044*/ 	.byte	0x00, 0xf5, 0x21, 0x00


	//----- nvinfo : EIATTR_SPARSE_MMA_MASK
	.align		4
.L_575:
        /*0048*/ 	.byte	0x03, 0x50
        /*004a*/ 	.short	0x0000


	//----- nvinfo : EIATTR_MAXREG_COUNT
	.align		4
        /*004c*/ 	.byte	0x03, 0x1b
        /*004e*/ 	.short	0x00ff


	//----- nvinfo : EIATTR_MERCURY_ISA_VERSION
	.align		4
        /*0050*/ 	.byte	0x03, 0x5f
        /*0052*/ 	.short	0x0101


	//----- nvinfo : EIATTR_VRC_CTA_INIT_COUNT
	.align		4
        /*0054*/ 	.byte	0x02, 0x4a
	.zero		1
	.zero		1


	//----- nvinfo : EIATTR_EXIT_INSTR_OFFSETS
	.align		4
        /*0058*/ 	.byte	0x04, 0x1c
        /*005a*/ 	.short	(.L_577 - .L_576)


	//   ....[0]....
.L_576:
        /*005c*/ 	.word	0x000000a0


	//----- nvinfo : EIATTR_CBANK_PARAM_SIZE
	.align		4
.L_577:
        /*0060*/ 	.byte	0x03, 0x19
        /*0062*/ 	.short	0x0018


	//----- nvinfo : EIATTR_PARAM_CBANK
	.align		4
        /*0064*/ 	.byte	0x04, 0x0a
        /*0066*/ 	.short	(.L_579 - .L_578)
	.align		4
.L_578:
        /*0068*/ 	.word	index@(.nv.constant0._Z10vibmax_s32PiiiPb)
        /*006c*/ 	.short	0x0380
        /*006e*/ 	.short	0x0018


	//----- nvinfo : EIATTR_SW_WAR
	.align		4
.L_579:
        /*0070*/ 	.byte	0x04, 0x36
        /*0072*/ 	.short	(.L_581 - .L_580)
.L_580:
        /*0074*/ 	.word	0x00000008
.L_581:


//--------------------- .nv.info._Z12vibmax_s16x2PjjjPbS0_ --------------------------
	.section	.nv.info._Z12vibmax_s16x2PjjjPbS0_,"",@"SHT_CUDA_INFO"
	.sectionflags	@""
	.align	4


	//----- nvinfo : EIATTR_CUDA_API_VERSION
	.align		4
        /*0000*/ 	.byte	0x04, 0x37
        /*0002*/ 	.short	(.L_583 - .L_582)
.L_582:
        /*0004*/ 	.word	0x00000082


	//----- nvinfo : EIATTR_KPARAM_INFO
	.align		4
.L_583:
        /*0008*/ 	.byte	0x04, 0x17
        /*000a*/ 	.short	(.L_585 - .L_584)
.L_584:
        /*000c*/ 	.word	0x00000000
        /*0010*/ 	.short	0x0004
        /*0012*/ 	.short	0x0018
        /*0014*/ 	.byte	0x00, 0xf5, 0x21, 0x00


	//----- nvinfo : EIATTR_KPARAM_INFO
	.align		4
.L_585:
        /*0018*/ 	.byte	0x04, 0x17
        /*001a*/ 	.short	(.L_587 - .L_586)
.L_586:
        /*001c*/ 	.word	0x00000000
        /*0020*/ 	.short	0x0003
        /*0022*/ 	.short	0x0010
        /*0024*/ 	.byte	0x00, 0xf5, 0x21, 0x00


	//----- nvinfo : EIATTR_KPARAM_INFO
	.align		4
.L_587:
        /*0028*/ 	.byte	0x04, 0x17
        /*002a*/ 	.short	(.L_589 - .L_588)
.L_588:
        /*002c*/ 	.word	0x00000000
        /*0030*/ 	.short	0x0002
        /*0032*/ 	.short	0x000c
        /*0034*/ 	.byte	0x00, 0xf0, 0x11, 0x00


	//----- nvinfo : EIATTR_KPARAM_INFO
	.align		4
.L_589:
        /*0038*/ 	.byte	0x04, 0x17
        /*003a*/ 	.short	(.L_591 - .L_590)
.L_590:
        /*003c*/ 	.word	0x00000000
        /*0040*/ 	.short	0x0001
        /*0042*/ 	.short	0x0008
        /*0044*/ 	.byte	0x00, 0xf0, 0x11, 0x00


	//----- nvinfo : EIATTR_KPARAM_INFO
	.align		4
.L_591:
        /*0048*/ 	.byte	0x04, 0x17
        /*004a*/ 	.short	(.L_593 - .L_592)
.L_592:
        /*004c*/ 	.word	0x00000000
        /*0050*/ 	.short	0x0000
        /*0052*/ 	.short	0x0000
        /*0054*/ 	.byte	0x00, 0xf5, 0x21, 0x00


	//----- nvinfo : EIATTR_SPARSE_MMA_MASK
	.align		4
.L_593:
        /*0058*/ 	.byte	0x03, 0x50
        /*005a*/ 	.short	0x0000


	//----- nvinfo : EIATTR_MAXREG_COUNT
	.align		4
        /*005c*/ 	.byte	0x03, 0x1b
        /*005e*/ 	.short	0x00ff


	//----- nvinfo : EIATTR_MERCURY_ISA_VERSION
	.align		4
        /*0060*/ 	.byte	0x03, 0x5f
        /*0062*/ 	.short	0x0101


	//----- nvinfo : EIATTR_VRC_CTA_INIT_COUNT
	.align		4
        /*0064*/ 	.byte	0x02, 0x4a
	.zero		1
	.zero		1


	//----- nvinfo : EIATTR_EXIT_INSTR_OFFSETS
	.align		4
        /*0068*/ 	.byte	0x04, 0x1c
        /*006a*/ 	.short	(.L_595 - .L_594)


	//   ....[0]....
.L_594:
        /*006c*/ 	.word	0x000000c0


	//----- nvinfo : EIATTR_CBANK_PARAM_SIZE
	.align		4
.L_595:
        /*0070*/ 	.byte	0x03, 0x19
        /*0072*/ 	.short	0x0020


	//----- nvinfo : EIATTR_PARAM_CBANK
	.align		4
        /*0074*/ 	.byte	0x04, 0x0a
        /*0076*/ 	.short	(.L_597 - .L_596)
	.align		4
.L_596:
        /*0078*/ 	.word	index@(.nv.constant0._Z12vibmax_s16x2PjjjPbS0_)
        /*007c*/ 	.short	0x0380
        /*007e*/ 	.short	0x0020


	//----- nvinfo : EIATTR_SW_WAR
	.align		4
.L_597:
        /*0080*/ 	.byte	0x04, 0x36
        /*0082*/ 	.short	(.L_599 - .L_598)
.L_598:
        /*0084*/ 	.word	0x00000008
.L_599:


//--------------------- .nv.info._Z12viaddmin_u32Pjjjj --------------------------
	.section	.nv.info._Z12viaddmin_u32Pjjjj,"",@"SHT_CUDA_INFO"
	.sectionflags	@""
	.align	4


	//----- nvinfo : EIATTR_CUDA_API_VERSION
	.align		4
        /*0000*/ 	.byte	0x04, 0x37
        /*0002*/ 	.short	(.L_601 - .L_600)
.L_600:
        /*0004*/ 	.word	0x00000082


	//----- nvinfo : EIATTR_KPARAM_INFO
	.align		4
.L_601:
        /*0008*/ 	.byte	0x04, 0x17
        /*000a*/ 	.short	(.L_603 - .L_602)
.L_602:
        /*000c*/ 	.word	0x00000000
        /*0010*/ 	.short	0x0003
        /*0012*/ 	.short	0x0010
        /*0014*/ 	.byte	0x00, 0xf0, 0x11, 0x00


	//----- nvinfo : EIATTR_KPARAM_INFO
	.align		4
.L_603:
        /*0018*/ 	.byte	0x04, 0x17
        /*001a*/ 	.short	(.L_605 - .L_604)
.L_604:
        /*001c*/ 	.word	0x00000000
        /*0020*/ 	.short	0x0002
        /*0022*/ 	.short	0x000c
        /*0024*/ 	.byte	0x00, 0xf0, 0x11, 0x00


	//----- nvinfo : EIATTR_KPARAM_INFO
	.align		4
.L_605:
        /*0028*/ 	.byte	0x04, 0x17
        /*002a*/ 	.short	(.L_607 - .L_606)
.L_606:
        /*002c*/ 	.word	0x00000000
        /*0030*/ 	.short	0x0001
        /*0032*/ 	.short	0x0008
        /*0034*/ 	.byte	0x00, 0xf0, 0x11, 0x00


	//----- nvinfo : EIATTR_KPARAM_INFO
	.align		4
.L_607:
        /*0038*/ 	.byte	0x04, 0x17
        /*003a*/ 	.short	(.L_609 - .L_608)
.L_608:
        /*003c*/ 	.word	0x00000000
        /*0040*/ 	.short	0x0000
        /*0042*/ 	.short	0x0000
        /*0044*/ 	.byte	0x00, 0xf5, 0x21, 0x00


	//----- nvinfo : EIATTR_SPARSE_MMA_MASK
	.align		4
.L_609:
        /*0048*/ 	.byte	0x03, 0x50
        /*004a*/ 	.short	0x0000


	//----- nvinfo : EIATTR_MAXREG_COUNT
	.align		4
        /*004c*/ 	.byte	0x03, 0x1b
        /*004e*/ 	.short	0x00ff


	//----- nvinfo : EIATTR_MERCURY_ISA_VERSION
	.align		4
        /*0050*/ 	.byte	0x03, 0x5f
        /*0052*/ 	.short	0x0101


	//----- nvinfo : EIATTR_VRC_CTA_INIT_COUNT
	.align		4
        /*0054*/ 	.byte	0x02, 0x4a
	.zero		1
	.zero		1


	//----- nvinfo : EIATTR_EXIT_INSTR_OFFSETS
	.align		4
        /*0058*/ 	.byte	0x04, 0x1c
        /*005a*/ 	.short	(.L_611 - .L_610)


	//   ....[0]....
.L_610:
        /*005c*/ 	.word	0x00000070


	//----- nvinfo : EIATTR_CBANK_PARAM_SIZE
	.align		4
.L_611:
        /*0060*/ 	.byte	0x03, 0x19
        /*0062*/ 	.short	0x0014


	//----- nvinfo : EIATTR_PARAM_CBANK
	.align		4
        /*0064*/ 	.byte	0x04, 0x0a
        /*0066*/ 	.short	(.L_613 - .L_612)
	.align		4
.L_612:
        /*0068*/ 	.word	index@(.nv.constant0._Z12viaddmin_u32Pjjjj)
        /*006c*/ 	.short	0x0380
        /*006e*/ 	.short	0x0014


	//----- nvinfo : EIATTR_SW_WAR
	.align		4
.L_613:
        /*0070*/ 	.byte	0x04, 0x36
        /*0072*/ 	.short	(.L_615 - .L_614)
.L_614:
        /*0074*/ 	.word	0x00000008
.L_615:


//--------------------- .nv.info._Z14viaddmin_u16x2Pjjjj --------------------------
	.section	.nv.info._Z14viaddmin_u16x2Pjjjj,"",@"SHT_CUDA_INFO"
	.sectionflags	@""
	.align	4


	//----- nvinfo : EIATTR_CUDA_API_VERSION
	.align		4
        /*0000*/ 	.byte	0x04, 0x37
        /*0002*/ 	.short	(.L_617 - .L_616)
.L_616:
        /*0004*/ 	.word	0x00000082


	//----- nvinfo : EIATTR_KPARAM_INFO
	.align		4
.L_617:
        /*0008*/ 	.byte	0x04, 0x17
        /*000a*/ 	.short	(.L_619 - .L_618)
.L_618:
        /*000c*/ 	.word	0x00000000
        /*0010*/ 	.short	0x0003
        /*0012*/ 	.short	0x0010
        /*0014*/ 	.byte	0x00, 0xf0, 0x11, 0x00


	//----- nvinfo : EIATTR_KPARAM_INFO
	.align		4
.L_619:
        /*0018*/ 	.byte	0x04, 0x17
        /*001a*/ 	.short	(.L_621 - .L_620)
.L_620:
        /*001c*/ 	.word	0x00000000
        /*0020*/ 	.short	0x0002
        /*0022*/ 	.short	0x000c
        /*0024*/ 	.byte	0x00, 0xf0, 0x11, 0x00


	//----- nvinfo : EIATTR_KPARAM_INFO
	.align		4
.L_621:
        /*0028*/ 	.byte	0x04, 0x17
        /*002a*/ 	.short	(.L_623 - .L_622)
.L_622:
        /*002c*/ 	.word	0x00000000
        /*0030*/ 	.short	0x0001
        /*0032*/ 	.short	0x0008
        /*0034*/ 	.byte	0x00, 0xf0, 0x11, 0x00


	//----- nvinfo : EIATTR_KPARAM_INFO
	.align		4
.L_623:
        /*0038*/ 	.byte	0x04, 0x17
        /*003a*/ 	.short	(.L_625 - .L_624)
.L_624:
        /*003c*/ 	.word	0x00000000
        /*0040*/ 	.short	0x0000
        /*0042*/ 	.short	0x0000
        /*0044*/ 	.byte	0x00, 0xf5, 0x21, 0x00


	//----- nvinfo : EIATTR_SPARSE_MMA_MASK
	.align		4
.L_625:
        /*0048*/ 	.byte	0x03, 0x50
        /*004a*/ 	.short	0x0000


	//----- nvinfo : EIATTR_MAXREG_COUNT
	.align		4
        /*004c*/ 	.byte	0x03, 0x1b
        /*004e*/ 	.short	0x00ff


	//----- nvinfo : EIATTR_MERCURY_ISA_VERSION
	.align		4
        /*0050*/ 	.byte	0x03, 0x5f
        /*0052*/ 	.short	0x0101


	//----- nvinfo : EIATTR_VRC_CTA_INIT_COUNT
	.align		4
        /*0054*/ 	.byte	0x02, 0x4a
	.zero		1
	.zero		1


	//----- nvinfo : EIATTR_EXIT_INSTR_OFFSETS
	.align		4
        /*0058*/ 	.byte	0x04, 0x1c
        /*005a*/ 	.short	(.L_627 - .L_626)


	//   ....[0]....
.L_626:
        /*005c*/ 	.word	0x00000070


	//----- nvinfo : EIATTR_CBANK_PARAM_SIZE
	.align		4
.L_627:
        /*0060*/ 	.byte	0x03, 0x19
        /*0062*/ 	.short	0x0014


	//----- nvinfo : EIATTR_PARAM_CBANK
	.align		4
        /*0064*/ 	.byte	0x04, 0x0a
        /*0066*/ 	.short	(.L_629 - .L_628)
	.align		4
.L_628:
        /*0068*/ 	.word	index@(.nv.constant0._Z14viaddmin_u16x2Pjjjj)
        /*006c*/ 	.short	0x0380
        /*006e*/ 	.short	0x0014


	//----- nvinfo : EIATTR_SW_WAR
	.align		4
.L_629:
        /*0070*/ 	.byte	0x04, 0x36
        /*0072*/ 	.short	(.L_631 - .L_630)
.L_630:
        /*0074*/ 	.word	0x00000008
.L_631:


//--------------------- .nv.info._Z17viaddmin_s32_reluPiiii --------------------------
	.section	.nv.info._Z17viaddmin_s32_reluPiiii,"",@"SHT_CUDA_INFO"
	.sectionflags	@""
	.align	4


	//----- nvinfo : EIATTR_CUDA_API_VERSION
	.align		4
        /*0000*/ 	.byte	0x04, 0x37
        /*0002*/ 	.short	(.L_633 - .L_632)
.L_632:
        /*0004*/ 	.word	0x00000082


	//----- nvinfo : EIATTR_KPARAM_INFO
	.align		4
.L_633:
        /*0008*/ 	.byte	0x04, 0x17
        /*000a*/ 	.short	(.L_635 - .L_634)
.L_634:
        /*000c*/ 	.word	0x00000000
        /*0010*/ 	.short	0x0003
        /*0012*/ 	.short	0x0010
        /*0014*/ 	.byte	0x00, 0xf0, 0x11, 0x00


	//----- nvinfo : EIATTR_KPARAM_INFO
	.align		4
.L_635:
        /*0018*/ 	.byte	0x04, 0x17
        /*001a*/ 	.short	(.L_637 - .L_636)
.L_636:
        /*001c*/ 	.word	0x00000000
        /*0020*/ 	.short	0x0002
        /*0022*/ 	.short	0x000c
        /*0024*/ 	.byte	0x00, 0xf0, 0x11, 0x00


	//----- nvinfo : EIATTR_KPARAM_INFO
	.align		4
.L_637:
        /*0028*/ 	.byte	0x04, 0x17
        /*002a*/ 	.short	(.L_639 - .L_638)
.L_638:
        /*002c*/ 	.word	0x00000000
        /*0030*/ 	.short	0x0001
        /*0032*/ 	.short	0x0008
        /*0034*/ 	.byte	0x00, 0xf0, 0x11, 0x00


	//----- nvinfo : EIATTR_KPARAM_INFO
	.align		4
.L_639:
        /*0038*/ 	.byte	0x04, 0x17
        /*003a*/ 	.short	(.L_641 - .L_640)
.L_640:
        /*003c*/ 	.word	0x00000000
        /*0040*/ 	.short	0x0000
        /*0042*/ 	.short	0x0000
        /*0044*/ 	.byte	0x00, 0xf5, 0x21, 0x00


	//----- nvinfo : EIATTR_SPARSE_MMA_MASK
	.align		4
.L_641:
        /*0048*/ 	.byte	0x03, 0x50
        /*004a*/ 	.short	0x0000


	//----- nvinfo : EIATTR_MAXREG_COUNT
	.align		4
        /*004c*/ 	.byte	0x03, 0x1b
        /*004e*/ 	.short	0x00ff


	//----- nvinfo : EIATTR_MERCURY_ISA_VERSION
	.align		4
        /*0050*/ 	.byte	0x03, 0x5f
        /*0052*/ 	.short	0x0101


	//----- nvinfo : EIATTR_VRC_CTA_INIT_COUNT
	.align		4
        /*0054*/ 	.byte	0x02, 0x4a
	.zero		1
	.zero		1


	//----- nvinfo : EIATTR_EXIT_INSTR_OFFSETS
	.align		4
        /*0058*/ 	.byte	0x04, 0x1c
        /*005a*/ 	.short	(.L_643 - .L_642)


	//   ....[0]....
.L_642:
        /*005c*/ 	.word	0x00000070


	//----- nvinfo : EIATTR_CBANK_PARAM_SIZE
	.align		4
.L_643:
        /*0060*/ 	.byte	0x03, 0x19
        /*0062*/ 	.short	0x0014


	//----- nvinfo : EIATTR_PARAM_CBANK
	.align		4
        /*0064*/ 	.byte	0x04, 0x0a
        /*0066*/ 	.short	(.L_645 - .L_644)
	.align		4
.L_644:
        /*0068*/ 	.word	index@(.nv.constant0._Z17viaddmin_s32_reluPiiii)
        /*006c*/ 	.short	0x0380
        /*006e*/ 	.short	0x0014


	//----- nvinfo : EIATTR_SW_WAR
	.align		4
.L_645:
        /*0070*/ 	.byte	0x04, 0x36
        /*0072*/ 	.short	(.L_647 - .L_646)
.L_646:
        /*0074*/ 	.word	0x00000008
.L_647:


//--------------------- .nv.info._Z12viaddmin_s32Piiii --------------------------
	.section	.nv.info._Z12viaddmin_s32Piiii,"",@"SHT_CUDA_INFO"
	.sectionflags	@""
	.align	4


	//----- nvinfo : EIATTR_CUDA_API_VERSION
	.align		4
        /*0000*/ 	.byte	0x04, 0x37
        /*0002*/ 	.short	(.L_649 - .L_648)
.L_648:
        /*0004*/ 	.word	0x00000082


	//----- nvinfo : EIATTR_KPARAM_INFO
	.align		4
.L_649:
        /*0008*/ 	.byte	0x04, 0x17
        /*000a*/ 	.short	(.L_651 - .L_650)
.L_650:
        /*000c*/ 	.word	0x00000000
        /*0010*/ 	.short	0x0003
        /*0012*/ 	.short	0x0010
        /*0014*/ 	.byte	0x00, 0xf0, 0x11, 0x00


	//----- nvinfo : EIATTR_KPARAM_INFO
	.align		4
.L_651:
        /*0018*/ 	.byte	0x04, 0x17
        /*001a*/ 	.short	(.L_653 - .L_652)
.L_652:
        /*001c*/ 	.word	0x00000000
        /*0020*/ 	.short	0x0002
        /*0022*/ 	.short	0x000c
        /*0024*/ 	.byte	0x00, 0xf0, 0x11, 0x00


	//----- nvinfo : EIATTR_KPARAM_INFO
	.align		4
.L_653:
        /*0028*/ 	.byte	0x04, 0x17
        /*002a*/ 	.short	(.L_655 - .L_654)
.L_654:
        /*002c*/ 	.word	0x00000000
        /*0030*/ 	.short	0x0001
        /*0032*/ 	.short	0x0008
        /*0034*/ 	.byte	0x00, 0xf0, 0x11, 0x00


	//----- nvinfo : EIATTR_KPARAM_INFO
	.align		4
.L_655:
        /*0038*/ 	.byte	0x04, 0x17
        /*003a*/ 	.short	(.L_657 - .L_656)
.L_656:
        /*003c*/ 	.word	0x00000000
        /*0040*/ 	.short	0x0000
        /*0042*/ 	.short	0x0000
        /*0044*/ 	.byte	0x00, 0xf5, 0x21, 0x00


	//----- nvinfo : EIATTR_SPARSE_MMA_MASK
	.align		4
.L_657:
        /*0048*/ 	.byte	0x03, 0x50
        /*004a*/ 	.short	0x0000


	//----- nvinfo : EIATTR_MAXREG_COUNT
	.align		4
        /*004c*/ 	.byte	0x03, 0x1b
        /*004e*/ 	.short	0x00ff


	//----- nvinfo : EIATTR_MERCURY_ISA_VERSION
	.align		4
        /*0050*/ 	.byte	0x03, 0x5f
        /*0052*/ 	.short	0x0101


	//----- nvinfo : EIATTR_VRC_CTA_INIT_COUNT
	.align		4
        /*0054*/ 	.byte	0x02, 0x4a
	.zero		1
	.zero		1


	//----- nvinfo : EIATTR_EXIT_INSTR_OFFSETS
	.align		4
        /*0058*/ 	.byte	0x04, 0x1c
        /*005a*/ 	.short	(.L_659 - .L_658)


	//   ....[0]....
.L_658:
        /*005c*/ 	.word	0x00000070


	//----- nvinfo : EIATTR_CBANK_PARAM_SIZE
	.align		4
.L_659:
        /*0060*/ 	.byte	0x03, 0x19
        /*0062*/ 	.short	0x0014


	//----- nvinfo : EIATTR_PARAM_CBANK
	.align		4
        /*0064*/ 	.byte	0x04, 0x0a
        /*0066*/ 	.short	(.L_661 - .L_660)
	.align		4
.L_660:
        /*0068*/ 	.word	index@(.nv.constant0._Z12viaddmin_s32Piiii)
        /*006c*/ 	.short	0x0380
        /*006e*/ 	.short	0x0014


	//----- nvinfo : EIATTR_SW_WAR
	.align		4
.L_661:
        /*0070*/ 	.byte	0x04, 0x36
        /*0072*/ 	.short	(.L_663 - .L_662)
.L_662:
        /*0074*/ 	.word	0x00000008
.L_663:


//--------------------- .nv.info._Z19viaddmin_s16x2_reluPjjjj --------------------------
	.section	.nv.info._Z19viaddmin_s16x2_reluPjjjj,"",@"SHT_CUDA_INFO"
	.sectionflags	@""
	.align	4


	//----- nvinfo : EIATTR_CUDA_API_VERSION
	.align		4
        /*0000*/ 	.byte	0x04, 0x37
        /*0002*/ 	.short	(.L_665 - .L_664)
.L_664:
        /*0004*/ 	.word	0x00000082


	//----- nvinfo : EIATTR_KPARAM_INFO
	.align		4
.L_665:
        /*0008*/ 	.byte	0x04, 0x17
        /*000a*/ 	.short	(.L_667 - .L_666)
.L_666:
        /*000c*/ 	.word	0x00000000
        /*0010*/ 	.short	0x0003
        /*0012*/ 	.short	0x0010
        /*0014*/ 	.byte	0x00, 0xf0, 0x11, 0x00


	//----- nvinfo : EIATTR_KPARAM_INFO
	.align		4
.L_667:
        /*0018*/ 	.byte	0x04, 0x17
        /*001a*/ 	.short	(.L_669 - .L_668)
.L_668:
        /*001c*/ 	.word	0x00000000
        /*0020*/ 	.short	0x0002
        /*0022*/ 	.short	0x000c
        /*0024*/ 	.byte	0x00, 0xf0, 0x11, 0x00


	//----- nvinfo : EIATTR_KPARAM_INFO
	.align		4
.L_669:
        /*0028*/ 	.byte	0x04, 0x17
        /*002a*/ 	.short	(.L_671 - .L_670)
.L_670:
        /*002c*/ 	.word	0x00000000
        /*0030*/ 	.short	0x0001
        /*0032*/ 	.short	0x0008
        /*0034*/ 	.byte	0x00, 0xf0, 0x11, 0x00


	//----- nvinfo : EIATTR_KPARAM_INFO
	.align		4
.L_671:
        /*0038*/ 	.byte	0x04, 0x17
        /*003a*/ 	.short	(.L_673 - .L_672)
.L_672:
        /*003c*/ 	.word	0x00000000
        /*0040*/ 	.short	0x0000
        /*0042*/ 	.short	0x0000
        /*0044*/ 	.byte	0x00, 0xf5, 0x21, 0x00


	//----- nvinfo : EIATTR_SPARSE_MMA_MASK
	.align		4
.L_673:
        /*0048*/ 	.byte	0x03, 0x50
        /*004a*/ 	.short	0x0000


	//----- nvinfo : EIATTR_MAXREG_COUNT
	.align		4
        /*004c*/ 	.byte	0x03, 0x1b
        /*004e*/ 	.short	0x00ff


	//----- nvinfo : EIATTR_MERCURY_ISA_VERSION
	.align		4
        /*0050*/ 	.byte	0x03, 0x5f
        /*0052*/ 	.short	0x0101


	//----- nvinfo : EIATTR_VRC_CTA_INIT_COUNT
	.align		4
        /*0054*/ 	.byte	0x02, 0x4a
	.zero		1
	.zero		1


	//----- nvinfo : EIATTR_EXIT_INSTR_OFFSETS
	.align		4
        /*0058*/ 	.byte	0x04, 0x1c
        /*005a*/ 	.short	(.L_675 - .L_674)


	//   ....[0]....
.L_674:
        /*005c*/ 	.word	0x00000070


	//----- nvinfo : EIATTR_CBANK_PARAM_SIZE
	.align		4
.L_675:
        /*0060*/ 	.byte	0x03, 0x19
        /*0062*/ 	.short	0x0014


	//----- nvinfo : EIATTR_PARAM_CBANK
	.align		4
        /*0064*/ 	.byte	0x04, 0x0a
        /*0066*/ 	.short	(.L_677 - .L_676)
	.align		4
.L_676:
        /*0068*/ 	.word	index@(.nv.constant0._Z19viaddmin_s16x2_reluPjjjj)
        /*006c*/ 	.short	0x0380
        /*006e*/ 	.short	0x0014


	//----- nvinfo : EIATTR_SW_WAR
	.align		4
.L_677:
        /*0070*/ 	.byte	0x04, 0x36
        /*0072*/ 	.short	(.L_679 - .L_678)
.L_678:
        /*0074*/ 	.word	0x00000008
.L_679:


//--------------------- .nv.info._Z14viaddmin_s16x2Pjjjj --------------------------
	.section	.nv.info._Z14viaddmin_s16x2Pjjjj,"",@"SHT_CUDA_INFO"
	.sectionflags	@""
	.align	4


	//----- nvinfo : EIATTR_CUDA_API_VERSION
	.align		4
        /*0000*/ 	.byte	0x04, 0x37
        /*0002*/ 	.short	(.L_681 - .L_680)
.L_680:
        /*0004*/ 	.word	0x00000082


	//----- nvinfo : EIATTR_KPARAM_INFO
	.align		4
.L_681:
        /*0008*/ 	.byte	0x04, 0x17
        /*000a*/ 	.short	(.L_683 - .L_682)
.L_682:
        /*000c*/ 	.word	0x00000000
        /*0010*/ 	.short	0x0003
        /*0012*/ 	.short	0x0010
        /*0014*/ 	.byte	0x00, 0xf0, 0x11, 0x00


	//----- nvinfo : EIATTR_KPARAM_INFO
	.align		4
.L_683:
        /*0018*/ 	.byte	0x04, 0x17
        /*001a*/ 	.short	(.L_685 - .L_684)
.L_684:
        /*001c*/ 	.word	0x00000000
        /*0020*/ 	.short	0x0002
        /*0022*/ 	.short	0x000c
        /*0024*/ 	.byte	0x00, 0xf0, 0x11, 0x00


	//----- nvinfo : EIATTR_KPARAM_INFO
	.align		4
.L_685:
        /*0028*/ 	.byte	0x04, 0x17
        /*002a*/ 	.short	(.L_687 - .L_686)
.L_686:
        /*002c*/ 	.word	0x00000000
        /*0030*/ 	.short	0x0001
        /*0032*/ 	.short	0x0008
        /*0034*/ 	.byte	0x00, 0xf0, 0x11, 0x00


	//----- nvinfo : EIATTR_KPARAM_INFO
	.align		4
.L_687:
        /*0038*/ 	.byte	0x04, 0x17
        /*003a*/ 	.short	(.L_689 - .L_688)
.L_688:
        /*003c*/ 	.word	0x00000000
        /*0040*/ 	.short	0x0000
        /*0042*/ 	.short	0x0000
        /*0044*/ 	.byte	0x00, 0xf5, 0x21, 0x00


	//----- nvinfo : EIATTR_SPARSE_MMA_MASK
	.align		4
.L_689:
        /*0048*/ 	.byte	0x03, 0x50
        /*004a*/ 	.short	0x0000


	//----- nvinfo : EIATTR_MAXREG_COUNT
	.align		4
        /*004c*/ 	.byte	0x03, 0x1b
        /*004e*/ 	.short	0x00ff


	//----- nvinfo : EIATTR_MERCURY_ISA_VERSION
	.align		4
        /*0050*/ 	.byte	0x03, 0x5f
        /*0052*/ 	.short	0x0101


	//----- nvinfo : EIATTR_VRC_CTA_INIT_COUNT
	.align		4
        /*0054*/ 	.byte	0x02, 0x4a
	.zero		1
	.zero		1


	//----- nvinfo : EIATTR_EXIT_INSTR_OFFSETS
	.align		4
        /*0058*/ 	.byte	0x04, 0x1c
        /*005a*/ 	.short	(.L_691 - .L_690)


	//   ....[0]....
.L_690:
        /*005c*/ 	.word	0x00000070


	//----- nvinfo : EIATTR_CBANK_PARAM_SIZE
	.align		4
.L_691:
        /*0060*/ 	.byte	0x03, 0x19
        /*0062*/ 	.short	0x0014


	//----- nvinfo : EIATTR_PARAM_CBANK
	.align		4
        /*0064*/ 	.byte	0x04, 0x0a
        /*0066*/ 	.short	(.L_693 - .L_692)
	.align		4
.L_692:
        /*0068*/ 	.word	index@(.nv.constant0._Z14viaddmin_s16x2Pjjjj)
        /*006c*/ 	.short	0x0380
        /*006e*/ 	.short	0x0014


	//----- nvinfo : EIATTR_SW_WAR
	.align		4
.L_693:
        /*0070*/ 	.byte	0x04, 0x36
        /*0072*/ 	.short	(.L_695 - .L_694)
.L_694:
        /*0074*/ 	.word	0x00000008
.L_695:


//--------------------- .nv.info._Z12viaddmax_u32Pjjjj --------------------------
	.section	.nv.info._Z12viaddmax_u32Pjjjj,"",@"SHT_CUDA_INFO"
	.sectionflags	@""
	.align	4


	//----- nvinfo : EIATTR_CUDA_API_VERSION
	.align		4
        /*0000*/ 	.byte	0x04, 0x37
        /*0002*/ 	.short	(.L_697 - .L_696)
.L_696:
        /*0004*/ 	.word	0x00000082


	//----- nvinfo : EIATTR_KPARAM_INFO
	.align		4
.L_697:
        /*0008*/ 	.byte	0x04, 0x17
        /*000a*/ 	.short	(.L_699 - .L_698)
.L_698:
        /*000c*/ 	.word	0x00000000
        /*0010*/ 	.short	0x0003
        /*0012*/ 	.short	0x0010
        /*0014*/ 	.byte	0x00, 0xf0, 0x11, 0x00


	//----- nvinfo : EIATTR_KPARAM_INFO
	.align		4
.L_699:
        /*0018*/ 	.byte	0x04, 0x17
        /*001a*/ 	.short	(.L_701 - .L_700)
.L_700:
        /*001c*/ 	.word	0x00000000
        /*0020*/ 	.short	0x0002
        /*0022*/ 	.short	0x000c
        /*0024*/ 	.byte	0x00, 0xf0, 0x11, 0x00


	//----- nvinfo : EIATTR_KPARAM_INFO
	.align		4
.L_701:
        /*0028*/ 	.byte	0x04, 0x17
        /*002a*/ 	.short	(.L_703 - .L_702)
.L_702:
        /*002c*/ 	.word	0x00000000
        /*0030*/ 	.short	0x0001
        /*0032*/ 	.short	0x0008
        /*0034*/ 	.byte	0x00, 0xf0, 0x11, 0x00


	//----- nvinfo : EIATTR_KPARAM_INFO
	.align		4
.L_703:
        /*0038*/ 	.byte	0x04, 0x17
        /*003a*/ 	.short	(.L_705 - .L_704)
.L_704:
        /*003c*/ 	.word	0x00000000
        /*0040*/ 	.short	0x0000
        /*0042*/ 	.short	0x0000
        /*0044*/ 	.byte	0x00, 0xf5, 0x21, 0x00


	//----- nvinfo : EIATTR_SPARSE_MMA_MASK
	.align		4
.L_705:
        /*0048*/ 	.byte	0x03, 0x50
        /*004a*/ 	.short	0x0000


	//----- nvinfo : EIATTR_MAXREG_COUNT
	.align		4
        /*004c*/ 	.byte	0x03, 0x1b
        /*004e*/ 	.short	0x00ff


	//----- nvinfo : EIATTR_MERCURY_ISA_VERSION
	.align		4
        /*0050*/ 	.byte	0x03, 0x5f
        /*0052*/ 	.short	0x0101


	//----- nvinfo : EIATTR_VRC_CTA_INIT_COUNT
	.align		4
        /*0054*/ 	.byte	0x02, 0x4a
	.zero		1
	.zero		1


	//----- nvinfo : EIATTR_EXIT_INSTR_OFFSETS
	.align		4
        /*0058*/ 	.byte	0x04, 0x1c
        /*005a*/ 	.short	(.L_707 - .L_706)


	//   ....[0]....
.L_706:
        /*005c*/ 	.word	0x00000070


	//----- nvinfo : EIATTR_CBANK_PARAM_SIZE
	.align		4
.L_707:
        /*0060*/ 	.byte	0x03, 0x19
        /*0062*/ 	.short	0x0014


	//----- nvinfo : EIATTR_PARAM_CBANK
	.align		4
        /*0064*/ 	.byte	0x04, 0x0a
        /*0066*/ 	.short	(.L_709 - .L_708)
	.align		4
.L_708:
        /*0068*/ 	.word	index@(.nv.constant0._Z12viaddmax_u32Pjjjj)
        /*006c*/ 	.short	0x0380
        /*006e*/ 	.short	0x0014


	//----- nvinfo : EIATTR_SW_WAR
	.align		4
.L_709:
        /*0070*/ 	.byte	0x04, 0x36
        /*0072*/ 	.short	(.L_711 - .L_710)
.L_710:
        /*0074*/ 	.word	0x00000008
.L_711:


//--------------------- .nv.info._Z14viaddmax_u16x2Pjjjj --------------------------
	.section	.nv.info._Z14viaddmax_u16x2Pjjjj,"",@"SHT_CUDA_INFO"
	.sectionflags	@""
	.align	4


	//----- nvinfo : EIATTR_CUDA_API_VERSION
	.align		4
        /*0000*/ 	.byte	0x04, 0x37
        /*0002*/ 	.short	(.L_713 - .L_712)
.L_712:
        /*0004*/ 	.word	0x00000082


	//----- nvinfo : EIATTR_KPARAM_INFO
	.align		4
.L_713:
        /*0008*/ 	.byte	0x04, 0x17
        /*000a*/ 	.short	(.L_715 - .L_714)
.L_714:
        /*000c*/ 	.word	0x00000000
        /*0010*/ 	.short	0x0003
        /*0012*/ 	.short	0x0010
        /*0014*/ 	.byte	0x00, 0xf0, 0x11, 0x00


	//----- nvinfo : EIATTR_KPARAM_INFO
	.align		4
.L_715:
        /*0018*/ 	.byte	0x04, 0x17
        /*001a*/ 	.short	(.L_717 - .L_716)
.L_716:
        /*001c*/ 	.word	0x00000000
        /*0020*/ 	.short	0x0002
        /*0022*/ 	.short	0x000c
        /*0024*/ 	.byte	0x00, 0xf0, 0x11, 0x00


	//----- nvinfo : EIATTR_KPARAM_INFO
	.align		4
.L_717:
        /*0028*/ 	.byte	0x04, 0x17
        /*002a*/ 	.short	(.L_719 - .L_718)
.L_718:
        /*002c*/ 	.word	0x00000000
        /*0030*/ 	.short	0x0001
        /*0032*/ 	.short	0x0008
        /*0034*/ 	.byte	0x00, 0xf0, 0x11, 0x00


	//----- nvinfo : EIATTR_KPARAM_INFO
	.align		4
.L_719:
        /*0038*/ 	.byte	0x04, 0x17
        /*003a*/ 	.short	(.L_721 - .L_720)
.L_720:
        /*003c*/ 	.word	0x00000000
        /*0040*/ 	.short	0x0000
        /*0042*/ 	.short	0x0000
        /*0044*/ 	.byte	0x00, 0xf5, 0x21, 0x00


	//----- nvinfo : EIATTR_SPARSE_MMA_MASK
	.align		4
.L_721:
        /*0048*/ 	.byte	0x03, 0x50
        /*004a*/ 	.short	0x0000


	//----- nvinfo : EIATTR_MAXREG_COUNT
	.align		4
        /*004c*/ 	.byte	0x03, 0x1b
        /*004e*/ 	.short	0x00ff


	//----- nvinfo : EIATTR_MERCURY_ISA_VERSION
	.align		4
        /*0050*/ 	.byte	0x03, 0x5f
        /*0052*/ 	.short	0x0101


	//----- nvinfo : EIATTR_VRC_CTA_INIT_COUNT
	.align		4
        /*0054*/ 	.byte	0x02, 0x4a
	.zero		1
	.zero		1


	//----- nvinfo : EIATTR_EXIT_INSTR_OFFSETS
	.align		4
        /*0058*/ 	.byte	0x04, 0x1c
        /*005a*/ 	.short	(.L_723 - .L_722)


	//   ....[0]....
.L_722:
        /*005c*/ 	.word	0x00000070


	//----- nvinfo : EIATTR_CBANK_PARAM_SIZE
	.align		4
.L_723:
        /*0060*/ 	.byte	0x03, 0x19
        /*0062*/ 	.short	0x0014


	//----- nvinfo : EIATTR_PARAM_CBANK
	.align		4
        /*0064*/ 	.byte	0x04, 0x0a
        /*0066*/ 	.short	(.L_725 - .L_724)
	.align		4
.L_724:
        /*0068*/ 	.word	index@(.nv.constant0._Z14viaddmax_u16x2Pjjjj)
        /*006c*/ 	.short	0x0380
        /*006e*/ 	.short	0x0014


	//----- nvinfo : EIATTR_SW_WAR
	.align		4
.L_725:
        /*0070*/ 	.byte	0x04, 0x36
        /*0072*/ 	.short	(.L_727 - .L_726)
.L_726:
        /*0074*/ 	.word	0x00000008
.L_727:


//--------------------- .nv.info._Z17viaddmax_s32_reluPiiii --------------------------
	.section	.nv.info._Z17viaddmax_s32_reluPiiii,"",@"SHT_CUDA_INFO"
	.sectionflags	@""
	.align	4


	//----- nvinfo : EIATTR_CUDA_API_VERSION
	.align		4
        /*0000*/ 	.byte	0x04, 0x37
        /*0002*/ 	.short	(.L_729 - .L_728)
.L_728:
        /*0004*/ 	.word	0x00000082


	//----- nvinfo : EIATTR_KPARAM_INFO
	.align		4
.L_729:
        /*0008*/ 	.byte	0x04, 0x17
        /*000a*/ 	.short	(.L_731 - .L_730)
.L_730:
        /*000c*/ 	.word	0x00000000
        /*0010*/ 	.short	0x0003
        /*0012*/ 	.short	0x0010
        /*0014*/ 	.byte	0x00, 0xf0, 0x11, 0x00


	//----- nvinfo : EIATTR_KPARAM_INFO
	.align		4
.L_731:
        /*0018*/ 	.byte	0x04, 0x17
        /*001a*/ 	.short	(.L_733 - .L_732)
.L_732:
        /*001c*/ 	.word	0x00000000
        /*0020*/ 	.short	0x0002
        /*0022*/ 	.short	0x000c
        /*0024*/ 	.byte	0x00, 0xf0, 0x11, 0x00


	//----- nvinfo : EIATTR_KPARAM_INFO
	.align		4
.L_733:
        /*0028*/ 	.byte	0x04, 0x17
        /*002a*/ 	.short	(.L_735 - .L_734)
.L_734:
        /*002c*/ 	.word	0x00000000
        /*0030*/ 	.short	0x0001
        /*0032*/ 	.short	0x0008
        /*0034*/ 	.byte	0x00, 0xf0, 0x11, 0x00


	//----- nvinfo : EIATTR_KPARAM_INFO
	.align		4
.L_735:
        /*0038*/ 	.byte	0x04, 0x17
        /*003a*/ 	.short	(.L_737 - .L_736)
.L_736:
        /*003c*/ 	.word	0x00000000
        /*0040*/ 	.short	0x0000
        /*0042*/ 	.short	0x0000
        /*0044*/ 	.byte	0x00, 0xf5, 0x21, 0x00


	//----- nvinfo : EIATTR_SPARSE_MMA_MASK
	.align		4
.L_737:
        /*0048*/ 	.byte	0x03, 0x50
        /*004a*/ 	.short	0x0000


	//----- nvinfo : EIATTR_MAXREG_COUNT
	.align		4
        /*004c*/ 	.byte	0x03, 0x1b
        /*004e*/ 	.short	0x00ff


	//----- nvinfo : EIATTR_MERCURY_ISA_VERSION
	.align		4
        /*0050*/ 	.byte	0x03, 0x5f
        /*0052*/ 	.short	0x0101


	//----- nvinfo : EIATTR_VRC_CTA_INIT_COUNT
	.align		4
        /*0054*/ 	.byte	0x02, 0x4a
	.zero		1
	.zero		1


	//----- nvinfo : EIATTR_EXIT_INSTR_OFFSETS
	.align		4
        /*0058*/ 	.byte	0x04, 0x1c
        /*005a*/ 	.short	(.L_739 - .L_738)


	//   ....[0]....
.L_738:
        /*005c*/ 	.word	0x00000070


	//----- nvinfo : EIATTR_CBANK_PARAM_SIZE
	.align		4
.L_739:
        /*0060*/ 	.byte	0x03, 0x19
        /*0062*/ 	.short	0x0014


	//----- nvinfo : EIATTR_PARAM_CBANK
	.align		4
        /*0064*/ 	.byte	0x04, 0x0a
        /*0066*/ 	.short	(.L_741 - .L_740)
	.align		4
.L_740:
        /*0068*/ 	.word	index@(.nv.constant0._Z17viaddmax_s32_reluPiiii)
        /*006c*/ 	.short	0x0380
        /*006e*/ 	.short	0x0014


	//----- nvinfo : EIATTR_SW_WAR
	.align		4
.L_741:
        /*0070*/ 	.byte	0x04, 0x36
        /*0072*/ 	.short	(.L_743 - .L_742)
.L_742:
        /*0074*/ 	.word	0x00000008
.L_743:


//--------------------- .nv.info._Z12viaddmax_s32Piiii --------------------------
	.section	.nv.info._Z12viaddmax_s32Piiii,"",@"SHT_CUDA_INFO"
	.sectionflags	@""
	.align	4


	//----- nvinfo : EIATTR_CUDA_API_VERSION
	.align		4
        /*0000*/ 	.byte	0x04, 0x37
        /*0002*/ 	.short	(.L_745 - .L_744)
.L_744:
        /*0004*/ 	.word	0x00000082


	//----- nvinfo : EIATTR_KPARAM_INFO
	.align		4
.L_745:
        /*0008*/ 	.byte	0x04, 0x17
        /*000a*/ 	.short	(.L_747 - .L_746)
.L_746:
        /*000c*/ 	.word	0x00000000
        /*0010*/ 	.short	0x0003
        /*0012*/ 	.short	0x0010
        /*0014*/ 	.byte	0x00, 0xf0, 0x11, 0x00


	//----- nvinfo : EIATTR_KPARAM_INFO
	.align		4
.L_747:
        /*0018*/ 	.byte	0x04, 0x17
        /*001a*/ 	.short	(.L_749 - .L_748)
.L_748:
        /*001c*/ 	.word	0x00000000
        /*0020*/ 	.short	0x0002
        /*0022*/ 	.short	0x000c
        /*0024*/ 	.byte	0x00, 0xf0, 0x11, 0x00


	//----- nvinfo : EIATTR_KPARAM_INFO
	.align		4
.L_749:
        /*0028*/ 	.byte	0x04, 0x17
        /*002a*/ 	.short	(.L_751 - .L_750)
.L_750:
        /*002c*/ 	.word	0x00000000
        /*0030*/ 	.short	0x0001
        /*0032*/ 	.short	0x0008
        /*0034*/ 	.byte	0x00, 0xf0, 0x11, 0x00


	//----- nvinfo : EIATTR_KPARAM_INFO
	.align		4
.L_751:
        /*0038*/ 	.byte	0x04, 0x17
        /*003a*/ 	.short	(.L_753 - .L_752)
.L_752:
        /*003c*/ 	.word	0x00000000
        /*0040*/ 	.short	0x0000
        /*0042*/ 	.short	0x0000
        /*0044*/ 	.byte	0x00, 0xf5, 0x21, 0x00


	//----- nvinfo : EIATTR_SPARSE_MMA_MASK
	.align		4
.L_753:
        /*0048*/ 	.byte	0x03, 0x50
        /*004a*/ 	.short	0x0000


	//----- nvinfo : EIATTR_MAXREG_COUNT
	.align		4
        /*004c*/ 	.byte	0x03, 0x1b
        /*004e*/ 	.short	0x00ff


	//----- nvinfo : EIATTR_MERCURY_ISA_VERSION
	.align		4
        /*0050*/ 	.byte	0x03, 0x5f
        /*0052*/ 	.short	0x0101


	//----- nvinfo : EIATTR_VRC_CTA_INIT_COUNT
	.align		4
        /*0054*/ 	.byte	0x02, 0x4a
	.zero		1
	.zero		1


	//----- nvinfo : EIATTR_EXIT_INSTR_OFFSETS
	.align		4
        /*0058*/ 	.byte	0x04, 0x1c
        /*005a*/ 	.short	(.L_755 - .L_754)


	//   ....[0]....
.L_754:
        /*005c*/ 	.word	0x00000070


	//----- nvinfo : EIATTR_CBANK_PARAM_SIZE
	.align		4
.L_755:
        /*0060*/ 	.byte	0x03, 0x19
        /*0062*/ 	.short	0x0014


	//----- nvinfo : EIATTR_PARAM_CBANK
	.align		4
        /*0064*/ 	.byte	0x04, 0x0a
        /*0066*/ 	.short	(.L_757 - .L_756)
	.align		4
.L_756:
        /*0068*/ 	.word	index@(.nv.constant0._Z12viaddmax_s32Piiii)
        /*006c*/ 	.short	0x0380
        /*006e*/ 	.short	0x0014


	//----- nvinfo : EIATTR_SW_WAR
	.align		4
.L_757:
        /*0070*/ 	.byte	0x04, 0x36
        /*0072*/ 	.short	(.L_759 - .L_758)
.L_758:
        /*0074*/ 	.word	0x00000008
.L_759:


//--------------------- .nv.info._Z19viaddmax_s16x2_reluPjjjj --------------------------
	.section	.nv.info._Z19viaddmax_s16x2_reluPjjjj,"",@"SHT_CUDA_INFO"
	.sectionflags	@""
	.align	4


	//----- nvinfo : EIATTR_CUDA_API_VERSION
	.align		4
        /*0000*/ 	.byte	0x04, 0x37
        /*0002*/ 	.short	(.L_761 - .L_760)
.L_760:
        /*0004*/ 	.word	0x00000082


	//----- nvinfo : EIATTR_KPARAM_INFO
	.align		4
.L_761:
        /*0008*/ 	.byte	0x04, 0x17
        /*000a*/ 	.short	(.L_763 - .L_762)
.L_762:
        /*000c*/ 	.word	0x00000000
        /*0010*/ 	.short	0x0003
        /*0012*/ 	.short	0x0010
        /*0014*/ 	.byte	0x00, 0xf0, 0x11, 0x00


	//----- nvinfo : EIATTR_KPARAM_INFO
	.align		4
.L_763:
        /*0018*/ 	.byte	0x04, 0x17
        /*001a*/ 	.short	(.L_765 - .L_764)
.L_764:
        /*001c*/ 	.word	0x00000000
        /*0020*/ 	.short	0x0002
        /*0022*/ 	.short	0x000c
        /*0024*/ 	.byte	0x00, 0xf0, 0x11, 0x00


	//----- nvinfo : EIATTR_KPARAM_INFO
	.align		4
.L_765:
        /*0028*/ 	.byte	0x04, 0x17
        /*002a*/ 	.short	(.L_767 - .L_766)
.L_766:
        /*002c*/ 	.word	0x00000000
        /*0030*/ 	.short	0x0001
        /*0032*/ 	.short	0x0008
        /*0034*/ 	.byte	0x00, 0xf0, 0x11, 0x00


	//----- nvinfo : EIATTR_KPARAM_INFO
	.align		4
.L_767:
        /*0038*/ 	.byte	0x04, 0x17
        /*003a*/ 	.short	(.L_769 - .L_768)
.L_768:
        /*003c*/ 	.word	0x00000000
        /*0040*/ 	.short	0x0000
        /*0042*/ 	.short	0x0000
        /*0044*/ 	.byte	0x00, 0xf5, 0x21, 0x00


	//----- nvinfo : EIATTR_SPARSE_MMA_MASK
	.align		4
.L_769:
        /*0048*/ 	.byte	0x03, 0x50
        /*004a*/ 	.short	0x0000


	//----- nvinfo : EIATTR_MAXREG_COUNT
	.align		4
        /*004c*/ 	.byte	0x03, 0x1b
        /*004e*/ 	.short	0x00ff


	//----- nvinfo : EIATTR_MERCURY_ISA_VERSION
	.align		4
        /*0050*/ 	.byte	0x03, 0x5f
        /*0052*/ 	.short	0x0101


	//----- nvinfo : EIATTR_VRC_CTA_INIT_COUNT
	.align		4
        /*0054*/ 	.byte	0x02, 0x4a
	.zero		1
	.zero		1


	//----- nvinfo : EIATTR_EXIT_INSTR_OFFSETS
	.align		4
        /*0058*/ 	.byte	0x04, 0x1c
        /*005a*/ 	.short	(.L_771 - .L_770)


	//   ....[0]....
.L_770:
        /*005c*/ 	.word	0x00000070


	//----- nvinfo : EIATTR_CBANK_PARAM_SIZE
	.align		4
.L_771:
        /*0060*/ 	.byte	0x03, 0x19
        /*0062*/ 	.short	0x0014


	//----- nvinfo : EIATTR_PARAM_CBANK
	.align		4
        /*0064*/ 	.byte	0x04, 0x0a
        /*0066*/ 	.short	(.L_773 - .L_772)
	.align		4
.L_772:
        /*0068*/ 	.word	index@(.nv.constant0._Z19viaddmax_s16x2_reluPjjjj)
        /*006c*/ 	.short	0x0380
        /*006e*/ 	.short	0x0014


	//----- nvinfo : EIATTR_SW_WAR
	.align		4
.L_773:
        /*0070*/ 	.byte	0x04, 0x36
        /*0072*/ 	.short	(.L_775 - .L_774)
.L_774:
        /*0074*/ 	.word	0x00000008
.L_775:


//--------------------- .nv.info._Z14viaddmax_s16x2Pjjjj --------------------------
	.section	.nv.info._Z14viaddmax_s16x2Pjjjj,"",@"SHT_CUDA_INFO"
	.sectionflags	@""
	.align	4


	//----- nvinfo : EIATTR_CUDA_API_VERSION
	.align		4
        /*0000*/ 	.byte	0x04, 0x37
        /*0002*/ 	.short	(.L_777 - .L_776)
.L_776:
        /*0004*/ 	.word	0x00000082


	//----- nvinfo : EIATTR_KPARAM_INFO
	.align		4
.L_777:
        /*0008*/ 	.byte	0x04, 0x17
        /*000a*/ 	.short	(.L_779 - .L_778)
.L_778:
        /*000c*/ 	.word	0x00000000
        /*0010*/ 	.short	0x0003
        /*0012*/ 	.short	0x0010
        /*0014*/ 	.byte	0x00, 0xf0, 0x11, 0x00


	//----- nvinfo : EIATTR_KPARAM_INFO
	.align		4
.L_779:
        /*0018*/ 	.byte	0x04, 0x17
        /*001a*/ 	.short	(.L_781 - .L_780)
.L_780:
        /*001c*/ 	.word	0x00000000
        /*0020*/ 	.short	0x0002
        /*0022*/ 	.short	0x000c
        /*0024*/ 	.byte	0x00, 0xf0, 0x11, 0x00


	//----- nvinfo : EIATTR_KPARAM_INFO
	.align		4
.L_781:
        /*0028*/ 	.byte	0x04, 0x17
        /*002a*/ 	.short	(.L_783 - .L_782)
.L_782:
        /*002c*/ 	.word	0x00000000
        /*0030*/ 	.short	0x0001
        /*0032*/ 	.short	0x0008
        /*0034*/ 	.byte	0x00, 0xf0, 0x11, 0x00


	//----- nvinfo : EIATTR_KPARAM_INFO
	.align		4
.L_783:
        /*0038*/ 	.byte	0x04, 0x17
        /*003a*/ 	.short	(.L_785 - .L_784)
.L_784:
        /*003c*/ 	.word	0x00000000
        /*0040*/ 	.short	0x0000
        /*0042*/ 	.short	0x0000
        /*0044*/ 	.byte	0x00, 0xf5, 0x21, 0x00


	//----- nvinfo : EIATTR_SPARSE_MMA_MASK
	.align		4
.L_785:
        /*0048*/ 	.byte	0x03, 0x50
        /*004a*/ 	.short	0x0000


	//----- nvinfo : EIATTR_MAXREG_COUNT
	.align		4
        /*004c*/ 	.byte	0x03, 0x1b
        /*004e*/ 	.short	0x00ff


	//----- nvinfo : EIATTR_MERCURY_ISA_VERSION
	.align		4
        /*0050*/ 	.byte	0x03, 0x5f
        /*0052*/ 	.short	0x0101


	//----- nvinfo : EIATTR_VRC_CTA_INIT_COUNT
	.align		4
        /*0054*/ 	.byte	0x02, 0x4a
	.zero		1
	.zero		1


	//----- nvinfo : EIATTR_EXIT_INSTR_OFFSETS
	.align		4
        /*0058*/ 	.byte	0x04, 0x1c
        /*005a*/ 	.short	(.L_787 - .L_786)


	//   ....[0]....
.L_786:
        /*005c*/ 	.word	0x00000070


	//----- nvinfo : EIATTR_CBANK_PARAM_SIZE
	.align		4
.L_787:
        /*0060*/ 	.byte	0x03, 0x19
        /*0062*/ 	.short	0x0014


	//----- nvinfo : EIATTR_PARAM_CBANK
	.align		4
        /*0064*/ 	.byte	0x04, 0x0a
        /*0066*/ 	.short	(.L_789 - .L_788)
	.align		4
.L_788:
        /*0068*/ 	.word	index@(.nv.constant0._Z14viaddmax_s16x2Pjjjj)
        /*006c*/ 	.short	0x0380
        /*006e*/ 	.short	0x0014


	//----- nvinfo : EIATTR_SW_WAR
	.align		4
.L_789:
        /*0070*/ 	.byte	0x04, 0x36
        /*0072*/ 	.short	(.L_791 - .L_790)
.L_790:
        /*0074*/ 	.word	0x00000008
.L_791:


//--------------------- .nv.callgraph             --------------------------
	.section	.nv.callgraph,"",@"SHT_CUDA_CALLGRAPH"
	.align	4
	.sectionentsize	8
	.align		4
        /*0000*/ 	.word	0x00000000
	.align		4
        /*0004*/ 	.word	0xffffffff
	.align		4
        /*0008*/ 	.word	0x00000000
	.align		4
        /*000c*/ 	.word	0xfffffffe
	.align		4
        /*0010*/ 	.word	0x00000000
	.align		4
        /*0014*/ 	.word	0xfffffffd
	.align		4
        /*0018*/ 	.word	0x00000000
	.align		4
        /*001c*/ 	.word	0xfffffffc


//--------------------- .text._Z14vimin_s32_reluPiii --------------------------
	.section	.text._Z14vimin_s32_reluPiii,"ax",@progbits
	.align	128
        .global         _Z14vimin_s32_reluPiii
        .type           _Z14vimin_s32_reluPiii,@function
        .size           _Z14vimin_s32_reluPiii,(.L_x_36 - _Z14vimin_s32_reluPiii)
        .other          _Z14vimin_s32_reluPiii,@"STO_CUDA_ENTRY STV_DEFAULT"
_Z14vimin_s32_reluPiii:
.text._Z14vimin_s32_reluPiii:
[----:B------:R-:W-:Y:S08]  /*0000*/  LDC R1, c[0x0][0x37c] ;  /* 0x0000df00ff017b82 */ /* 0x000ff00000000800 */
[----:B------:R-:W0:Y:S01]  /*0010*/  LDC.64 R4, c[0x0][0x388] ;  /* 0x0000e200ff047b82 */ /* 0x000e220000000a00 */
[----:B------:R-:W1:Y:S07]  /*0020*/  LDCU.64 UR4, c[0x0][0x358] ;  /* 0x00006b00ff0477ac */ /* 0x000e6e0008000a00 */
[----:B------:R-:W1:Y:S01]  /*0030*/  LDC.64 R2, c[0x0][0x380] ;  /* 0x0000e000ff027b82 */ /* 0x000e620000000a00 */
[----:B0-----:R-:W-:-:S05]  /*0040*/  VIMNMX.RELU R5, PT, PT, R4, R5, PT ;  /* 0x0000000504057248 */ /* 0x001fca0003fe1100 */
[----:B-1----:R-:W-:Y:S01]  /*0050*/  STG.E desc[UR4][R2.64], R5 ;  /* 0x0000000502007986 */ /* 0x002fe2000c101904 */
[----:B------:R-:W-:Y:S05]  /*0060*/  EXIT ;  /* 0x000000000000794d */ /* 0x000fea0003800000 */
.L_x_0:
[----:B------:R-:W-:-:S00]  /*0070*/  BRA `(.L_x_0) ;  /* 0xfffffffc00fc7947 */ /* 0x000fc0000383ffff */
[----:B------:R-:W-:-:S00]  /*0080*/  NOP ;  /* 0x0000000000007918 */ /* 0x000fc00000000000 */
[----:B------:R-:W-:-:S00]  /*0090*/  NOP ;  /* 0x0000000000007918 */ /* 0x000fc00000000000 */
[----:B------:R-:W-:-:S00]  /*00a0*/  NOP ;  /* 0x0000000000007918 */ /* 0x000fc00000000000 */
[----:B------:R-:W-:-:S00]  /*00b0*/  NOP ;  /* 0x0000000000007918 */ /* 0x000fc00000000000 */
[----:B------:R-:W-:-:S00]  /*00c0*/  NOP ;  /* 0x0000000000007918 */ /* 0x000fc00000000000 */
[----:B------:R-:W-:-:S00]  /*00d0*/  NOP ;  /* 0x0000000000007918 */ /* 0x000fc00000000000 */
[----:B------:R-:W-:-:S00]  /*00e0*/  NOP ;  /* 0x0000000000007918 */ /* 0x000fc00000000000 */
[----:B------:R-:W-:-:S00]  /*00f0*/  NOP ;  /* 0x0000000000007918 */ /* 0x000fc00000000000 */
.L_x_36:


//--------------------- .text._Z16vimin_s16x2_reluPjjj --------------------------
	.section	.text._Z16vimin_s16x2_reluPjjj,"ax",@progbits
	.align	128
        .global         _Z16vimin_s16x2_reluPjjj
        .type           _Z16vimin_s16x2_reluPjjj,@function
        .size           _Z16vimin_s16x2_reluPjjj,(.L_x_37 - _Z16vimin_s16x2_reluPjjj)
        .other          _Z16vimin_s16x2_reluPjjj,@"STO_CUDA_ENTRY STV_DEFAULT"
_Z16vimin_s16x2_reluPjjj:
.text._Z16vimin_s16x2_reluPjjj:
[----:B------:R-:W-:Y:S08]  /*0000*/  LDC R1, c[0x0][0x37c] ;  /* 0x0000df00ff017b82 */ /* 0x000ff00000000800 */
[----:B------:R-:W0:Y:S01]  /*0010*/  LDC.64 R4, c[0x0][0x388] ;  /* 0x0000e200ff047b82 */ /* 0x000e220000000a00 */
[----:B------:R-:W1:Y:S07]  /*0020*/  LDCU.64 UR4, c[0x0][0x358] ;  /* 0x00006b00ff0477ac */ /* 0x000e6e0008000a00 */
[----:B------:R-:W1:Y:S01]  /*0030*/  LDC.64 R2, c[0x0][0x380] ;  /* 0x0000e000ff027b82 */ /* 0x000e620000000a00 */
[----:B0-----:R-:W-:-:S05]  /*0040*/  VIMNMX.S16x2.RELU R5, PT, PT, R4, R5, PT ;  /* 0x0000000504057248 */ /* 0x001fca0003fe1300 */
[----:B-1----:R-:W-:Y:S01]  /*0050*/  STG.E desc[UR4][R2.64], R5 ;  /* 0x0000000502007986 */ /* 0x002fe2000c101904 */
[----:B------:R-:W-:Y:S05]  /*0060*/  EXIT ;  /* 0x000000000000794d */ /* 0x000fea0003800000 */
.L_x_1:
        /* <DEDUP_REMOVED lines=9> */
.L_x_37:


//--------------------- .text._Z10vimin3_u32Pjjjj --------------------------
	.section	.text._Z10vimin3_u32Pjjjj,"ax",@progbits
	.align	128
        .global         _Z10vimin3_u32Pjjjj
        .type           _Z10vimin3_u32Pjjjj,@function
        .size           _Z10vimin3_u32Pjjjj,(.L_x_38 - _Z10vimin3_u32Pjjjj)
        .other          _Z10vimin3_u32Pjjjj,@"STO_CUDA_ENTRY STV_DEFAULT"
_Z10vimin3_u32Pjjjj:
.text._Z10vimin3_u32Pjjjj:
[----:B------:R-:W-:Y:S08]  /*0000*/  LDC R1, c[0x0][0x37c] ;  /* 0x0000df00ff017b82 */ /* 0x000ff00000000800 */
[----:B------:R-:W0:Y:S01]  /*0010*/  LDC.64 R4, c[0x0][0x388] ;  /* 0x0000e200ff047b82 */ /* 0x000e220000000a00 */
[----:B------:R-:W0:Y:S01]  /*0020*/  LDCU UR6, c[0x0][0x390] ;  /* 0x00007200ff0677ac */ /* 0x000e220008000800 */
[----:B------:R-:W1:Y:S06]  /*0030*/  LDCU.64 UR4, c[0x0][0x358] ;  /* 0x00006b00ff0477ac */ /* 0x000e6c0008000a00 */
[----:B------:R-:W1:Y:S01]  /*0040*/  LDC.64 R2, c[0x0][0x380] ;  /* 0x0000e000ff027b82 */ /* 0x000e620000000a00 */
[----:B0-----:R-:W-:-:S05]  /*0050*/  VIMNMX3.U32 R5, R4, UR6, R5, PT ;  /* 0x0000000604057c0f */ /* 0x001fca000b800005 */
[----:B-1----:R-:W-:Y:S01]  /*0060*/  STG.E desc[UR4][R2.64], R5 ;  /* 0x0000000502007986 */ /* 0x002fe2000c101904 */
[----:B------:R-:W-:Y:S05]  /*0070*/  EXIT ;  /* 0x000000000000794d */ /* 0x000fea0003800000 */
.L_x_2:
        /* <DEDUP_REMOVED lines=16> */
.L_x_38:


//--------------------- .text._Z12vimin3_u16x2Pjjjj --------------------------
	.section	.text._Z12vimin3_u16x2Pjjjj,"ax",@progbits
	.align	128
        .global         _Z12vimin3_u16x2Pjjjj
        .type           _Z12vimin3_u16x2Pjjjj,@function
        .size           _Z12vimin3_u16x2Pjjjj,(.L_x_39 - _Z12vimin3_u16x2Pjjjj)
        .other          _Z12vimin3_u16x2Pjjjj,@"STO_CUDA_ENTRY STV_DEFAULT"
_Z12vimin3_u16x2Pjjjj:
.text._Z12vimin3_u16x2Pjjjj:
[----:B------:R-:W-:Y:S08]  /*0000*/  LDC R1, c[0x0][0x37c] ;  /* 0x0000df00ff017b82 */ /* 0x000ff00000000800 */
[----:B------:R-:W0:Y:S01]  /*0010*/  LDC R0, c[0x0][0x390] ;  /* 0x0000e400ff007b82 */ /* 0x000e220000000800 */
[----:B------:R-:W1:Y:S07]  /*0020*/  LDCU.64 UR4, c[0x0][0x358] ;  /* 0x00006b00ff0477ac */ /* 0x000e6e0008000a00 */
[----:B------:R-:W0:Y:S08]  /*0030*/  LDC.64 R4, c[0x0][0x388] ;  /* 0x0000e200ff047b82 */ /* 0x000e300000000a00 */
[----:B------:R-:W1:Y:S01]  /*0040*/  LDC.64 R2, c[0x0][0x380] ;  /* 0x0000e000ff027b82 */ /* 0x000e620000000a00 */
[----:B0-----:R-:W-:-:S05]  /*0050*/  VIMNMX3.U16x2 R5, R4, R5, R0, PT ;  /* 0x000000050405720f */ /* 0x001fca0003800200 */
[----:B-1----:R-:W-:Y:S01]  /*0060*/  STG.E desc[UR4][R2.64], R5 ;  /* 0x0000000502007986 */ /* 0x002fe2000c101904 */
[----:B------:R-:W-:Y:S05]  /*0070*/  EXIT ;  /* 0x000000000000794d */ /* 0x000fea0003800000 */
.L_x_3:
        /* <DEDUP_REMOVED lines=16> */
.L_x_39:


//--------------------- .text._Z15vimin3_s32_reluPiiii --------------------------
	.section	.text._Z15vimin3_s32_reluPiiii,"ax",@progbits
	.align	128
        .global         _Z15vimin3_s32_reluPiiii
        .type           _Z15vimin3_s32_reluPiiii,@function
        .size           _Z15vimin3_s32_reluPiiii,(.L_x_40 - _Z15vimin3_s32_reluPiiii)
        .other          _Z15vimin3_s32_reluPiiii,@"STO_CUDA_ENTRY STV_DEFAULT"
_Z15vimin3_s32_reluPiiii:
.text._Z15vimin3_s32_reluPiiii:
[----:B------:R-:W-:Y:S08]  /*0000*/  LDC R1, c[0x0][0x37c] ;  /* 0x0000df00ff017b82 */ /* 0x000ff00000000800 */
[----:B------:R-:W0:Y:S01]  /*0010*/  LDC.64 R4, c[0x0][0x388] ;  /* 0x0000e200ff047b82 */ /* 0x000e220000000a00 */
[----:B------:R-:W0:Y:S01]  /*0020*/  LDCU UR6, c[0x0][0x390] ;  /* 0x00007200ff0677ac */ /* 0x000e220008000800 */
[----:B------:R-:W1:Y:S06]  /*0030*/  LDCU.64 UR4, c[0x0][0x358] ;  /* 0x00006b00ff0477ac */ /* 0x000e6c0008000a00 */
[----:B------:R-:W1:Y:S01]  /*0040*/  LDC.64 R2, c[0x0][0x380] ;  /* 0x0000e000ff027b82 */ /* 0x000e620000000a00 */
[----:B0-----:R-:W-:-:S05]  /*0050*/  VIMNMX3.RELU R5, R4, UR6, R5, PT ;  /* 0x0000000604057c0f */ /* 0x001fca000b801105 */
[----:B-1----:R-:W-:Y:S01]  /*0060*/  STG.E desc[UR4][R2.64], R5 ;  /* 0x0000000502007986 */ /* 0x002fe2000c101904 */
[----:B------:R-:W-:Y:S05]  /*0070*/  EXIT ;  /* 0x000000000000794d */ /* 0x000fea0003800000 */
.L_x_4:
        /* <DEDUP_REMOVED lines=16> */
.L_x_40:


//--------------------- .text._Z10vimin3_s32Piiii --------------------------
	.section	.text._Z10vimin3_s32Piiii,"ax",@progbits
	.align	128
        .global         _Z10vimin3_s32Piiii
        .type           _Z10vimin3_s32Piiii,@function
        .size           _Z10vimin3_s32Piiii,(.L_x_41 - _Z10vimin3_s32Piiii)
        .other          _Z10vimin3_s32Piiii,@"STO_CUDA_ENTRY STV_DEFAULT"
_Z10vimin3_s32Piiii:
.text._Z10vimin3_s32Piiii:
[----:B------:R-:W-:Y:S08]  /*0000*/  LDC R1, c[0x0][0x37c] ;  /* 0x0000df00ff017b82 */ /* 0x000ff00000000800 */
[----:B------:R-:W0:Y:S01]  /*0010*/  LDC.64 R4, c[0x0][0x388] ;  /* 0x0000e200ff047b82 */ /* 0x000e220000000a00 */
[----:B------:R-:W0:Y:S01]  /*0020*/  LDCU UR6, c[0x0][0x390] ;  /* 0x00007200ff0677ac */ /* 0x000e220008000800 */
[----:B------:R-:W1:Y:S06]  /*0030*/  LDCU.64 UR4, c[0x0][0x358] ;  /* 0x00006b00ff0477ac */ /* 0x000e6c0008000a00 */
[----:B------:R-:W1:Y:S01]  /*0040*/  LDC.64 R2, c[0x0][0x380] ;  /* 0x0000e000ff027b82 */ /* 0x000e620000000a00 */
[----:B0-----:R-:W-:-:S05]  /*0050*/  VIMNMX3 R5, R4, UR6, R5, PT ;  /* 0x0000000604057c0f */ /* 0x001fca000b800105 */
[----:B-1----:R-:W-:Y:S01]  /*0060*/  STG.E desc[UR4][R2.64], R5 ;  /* 0x0000000502007986 */ /* 0x002fe2000c101904 */
[----:B------:R-:W-:Y:S05]  /*0070*/  EXIT ;  /* 0x000000000000794d */ /* 0x000fea0003800000 */
.L_x_5:
        /* <DEDUP_REMOVED lines=16> */
.L_x_41:


//--------------------- .text._Z17vimin3_s16x2_reluPjjjj --------------------------
	.section	.text._Z17vimin3_s16x2_reluPjjjj,"ax",@progbits
	.align	128
        .global         _Z17vimin3_s16x2_reluPjjjj
        .type           _Z17vimin3_s16x2_reluPjjjj,@function
        .size           _Z17vimin3_s16x2_reluPjjjj,(.L_x_42 - _Z17vimin3_s16x2_reluPjjjj)
        .other          _Z17vimin3_s16x2_reluPjjjj,@"STO_CUDA_ENTRY STV_DEFAULT"
_Z17vimin3_s16x2_reluPjjjj:
.text._Z17vimin3_s16x2_reluPjjjj:
[----:B------:R-:W-:Y:S08]  /*0000*/  LDC R1, c[0x0][0x37c] ;  /* 0x0000df00ff017b82 */ /* 0x000ff00000000800 */
[----:B------:R-:W0:Y:S01]  /*0010*/  LDC R0, c[0x0][0x390] ;  /* 0x0000e400ff007b82 */ /* 0x000e220000000800 */
[----:B------:R-:W1:Y:S07]  /*0020*/  LDCU.64 UR4, c[0x0][0x358] ;  /* 0x00006b00ff0477ac */ /* 0x000e6e0008000a00 */
[----:B------:R-:W0:Y:S08]  /*0030*/  LDC.64 R4, c[0x0][0x388] ;  /* 0x0000e200ff047b82 */ /* 0x000e300000000a00 */
[----:B------:R-:W1:Y:S01]  /*0040*/  LDC.64 R2, c[0x0][0x380] ;  /* 0x0000e000ff027b82 */ /* 0x000e620000000a00 */
[----:B0-----:R-:W-:-:S05]  /*0050*/  VIMNMX3.S16x2.RELU R5, R4, R5, R0, PT ;  /* 0x000000050405720f */ /* 0x001fca0003801300 */
[----:B-1----:R-:W-:Y:S01]  /*0060*/  STG.E desc[UR4][R2.64], R5 ;  /* 0x0000000502007986 */ /* 0x002fe2000c101904 */
[----:B------:R-:W-:Y:S05]  /*0070*/  EXIT ;  /* 0x000000000000794d */ /* 0x000fea0003800000 */
.L_x_6:
        /* <DEDUP_REMOVED lines=16> */
.L_x_42:


//--------------------- .text._Z12vimin3_s16x2Pjjjj --------------------------
	.section	.text._Z12vimin3_s16x2Pjjjj,"ax",@progbits
	.align	128
        .global         _Z12vimin3_s16x2Pjjjj
        .type           _Z12vimin3_s16x2Pjjjj,@function
        .size           _Z12vimin3_s16x2Pjjjj,(.L_x_43 - _Z12vimin3_s16x2Pjjjj)
        .other          _Z12vimin3_s16x2Pjjjj,@"STO_CUDA_ENTRY STV_DEFAULT"
_Z12vimin3_s16x2Pjjjj:
.text._Z12vimin3_s16x2Pjjjj:
[----:B------:R-:W-:Y:S08]  /*0000*/  LDC R1, c[0x0][0x37c] ;  /* 0x0000df00ff017b82 */ /* 0x000ff00000000800 */
[----:B------:R-:W0:Y:S01]  /*0010*/  LDC R0, c[0x0][0x390] ;  /* 0x0000e400ff007b82 */ /* 0x000e220000000800 */
[----:B------:R-:W1:Y:S07]  /*0020*/  LDCU.64 UR4, c[0x0][0x358] ;  /* 0x00006b00ff0477ac */ /* 0x000e6e0008000a00 */
[----:B------:R-:W0:Y:S08]  /*0030*/  LDC.64 R4, c[0x0][0x388] ;  /* 0x0000e200ff047b82 */ /* 0x000e300000000a00 */
[----:B------:R-:W1:Y:S01]  /*0040*/  LDC.64 R2, c[0x0][0x380] ;  /* 0x0000e000ff027b82 */ /* 0x000e620000000a00 */
[----:B0-----:R-:W-:-:S05]  /*0050*/  VIMNMX3.S16x2 R5, R4, R5, R0, PT ;  /* 0x000000050405720f */ /* 0x001fca0003800300 */
[----:B-1----:R-:W-:Y:S01]  /*0060*/  STG.E desc[UR4][R2.64], R5 ;  /* 0x0000000502007986 */ /* 0x002fe2000c101904 */
[----:B------:R-:W-:Y:S05]  /*0070*/  EXIT ;  /* 0x000000000000794d */ /* 0x000fea0003800000 */
.L_x_7:
        /* <DEDUP_REMOVED lines=16> */
.L_x_43:


//--------------------- .text._Z14vimax_s32_reluPiii --------------------------
	.section	.text._Z14vimax_s32_reluPiii,"ax",@progbits
	.align	128
        .global         _Z14vimax_s32_reluPiii
        .type           _Z14vimax_s32_reluPiii,@function
        .size           _Z14vimax_s32_reluPiii,(.L_x_44 - _Z14vimax_s32_reluPiii)
        .other          _Z14vimax_s32_reluPiii,@"STO_CUDA_ENTRY STV_DEFAULT"
_Z14vimax_s32_reluPiii:
.text._Z14vimax_s32_reluPiii:
[----:B------:R-:W-:Y:S08]  /*0000*/  LDC R1, c[0x0][0x37c] ;  /* 0x0000df00ff017b82 */ /* 0x000ff00000000800 */
[----:B------:R-:W0:Y:S01]  /*0010*/  LDC.64 R4, c[0x0][0x388] ;  /* 0x0000e200ff047b82 */ /* 0x000e220000000a00 */
[----:B------:R-:W1:Y:S07]  /*0020*/  LDCU.64 UR4, c[0x0][0x358] ;  /* 0x00006b00ff0477ac */ /* 0x000e6e0008000a00 */
[----:B------:R-:W1:Y:S01]  /*0030*/  LDC.64 R2, c[0x0][0x380] ;  /* 0x0000e000ff027b82 */ /* 0x000e620000000a00 */
[----:B0-----:R-:W-:-:S05]  /*0040*/  VIMNMX.RELU R5, PT, PT, R4, R5, !PT ;  /* 0x0000000504057248 */ /* 0x001fca0007fe1100 */
[----:B-1----:R-:W-:Y:S01]  /*0050*/  STG.E desc[UR4][R2.64], R5 ;  /* 0x0000000502007986 */ /* 0x002fe2000c101904 */
[----:B------:R-:W-:Y:S05]  /*0060*/  EXIT ;  /* 0x000000000000794d */ /* 0x000fea0003800000 */
.L_x_8:
        /* <DEDUP_REMOVED lines=9> */
.L_x_44:


//--------------------- .text._Z16vimax_s16x2_reluPjjj --------------------------
	.section	.text._Z16vimax_s16x2_reluPjjj,"ax",@progbits
	.align	128
        .global         _Z16vimax_s16x2_reluPjjj
        .type           _Z16vimax_s16x2_reluPjjj,@function
        .size           _Z16vimax_s16x2_reluPjjj,(.L_x_45 - _Z16vimax_s16x2_reluPjjj)
        .other          _Z16vimax_s16x2_reluPjjj,@"STO_CUDA_ENTRY STV_DEFAULT"
_Z16vimax_s16x2_reluPjjj:
.text._Z16vimax_s16x2_reluPjjj:
[----:B------:R-:W-:Y:S08]  /*0000*/  LDC R1, c[0x0][0x37c] ;  /* 0x0000df00ff017b82 */ /* 0x000ff00000000800 */
[----:B------:R-:W0:Y:S01]  /*0010*/  LDC.64 R4, c[0x0][0x388] ;  /* 0x0000e200ff047b82 */ /* 0x000e220000000a00 */
[----:B------:R-:W1:Y:S07]  /*0020*/  LDCU.64 UR4, c[0x0][0x358] ;  /* 0x00006b00ff0477ac */ /* 0x000e6e0008000a00 */
[----:B------:R-:W1:Y:S01]  /*0030*/  LDC.64 R2, c[0x0][0x380] ;  /* 0x0000e000ff027b82 */ /* 0x000e620000000a00 */
[----:B0-----:R-:W-:-:S05]  /*0040*/  VIMNMX.S16x2.RELU R5, PT, PT, R4, R5, !PT ;  /* 0x0000000504057248 */ /* 0x001fca0007fe1300 */
[----:B-1----:R-:W-:Y:S01]  /*0050*/  STG.E desc[UR4][R2.64], R5 ;  /* 0x0000000502007986 */ /* 0x002fe2000c101904 */
[----:B------:R-:W-:Y:S05]  /*0060*/  EXIT ;  /* 0x000000000000794d */ /* 0x000fea0003800000 */
.L_x_9:
        /* <DEDUP_REMOVED lines=9> */
.L_x_45:


//--------------------- .text._Z10vimax3_u32Pjjjj --------------------------
	.section	.text._Z10vimax3_u32Pjjjj,"ax",@progbits
	.align	128
        .global         _Z10vimax3_u32Pjjjj
        .type           _Z10vimax3_u32Pjjjj,@function
        .size           _Z10vimax3_u32Pjjjj,(.L_x_46 - _Z10vimax3_u32Pjjjj)
        .other          _Z10vimax3_u32Pjjjj,@"STO_CUDA_ENTRY STV_DEFAULT"
_Z10vimax3_u32Pjjjj:
.text._Z10vimax3_u32Pjjjj:
[----:B------:R-:W-:Y:S08]  /*0000*/  LDC R1, c[0x0][0x37c] ;  /* 0x0000df00ff017b82 */ /* 0x000ff00000000800 */
[----:B------:R-:W0:Y:S01]  /*0010*/  LDC.64 R4, c[0x0][0x388] ;  /* 0x0000e200ff047b82 */ /* 0x000e220000000a00 */
[----:B------:R-:W0:Y:S01]  /*0020*/  LDCU UR6, c[0x0][0x390] ;  /* 0x00007200ff0677ac */ /* 0x000e220008000800 */
[----:B------:R-:W1:Y:S06]  /*0030*/  LDCU.64 UR4, c[0x0][0x358] ;  /* 0x00006b00ff0477ac */ /* 0x000e6c0008000a00 */
[----:B------:R-:W1:Y:S01]  /*0040*/  LDC.64 R2, c[0x0][0x380] ;  /* 0x0000e000ff027b82 */ /* 0x000e620000000a00 */
[----:B0-----:R-:W-:-:S05]  /*0050*/  VIMNMX3.U32 R5, R4, UR6, R5, !PT ;  /* 0x0000000604057c0f */ /* 0x001fca000f800005 */
[----:B-1----:R-:W-:Y:S01]  /*0060*/  STG.E desc[UR4][R2.64], R5 ;  /* 0x0000000502007986 */ /* 0x002fe2000c101904 */
[----:B------:R-:W-:Y:S05]  /*0070*/  EXIT ;  /* 0x000000000000794d */ /* 0x000fea0003800000 */
.L_x_10:
        /* <DEDUP_REMOVED lines=16> */
.L_x_46:


//--------------------- .text._Z12vimax3_u16x2Pjjjj --------------------------
	.section	.text._Z12vimax3_u16x2Pjjjj,"ax",@progbits
	.align	128
        .global         _Z12vimax3_u16x2Pjjjj
        .type           _Z12vimax3_u16x2Pjjjj,@function
        .size           _Z12vimax3_u16x2Pjjjj,(.L_x_47 - _Z12vimax3_u16x2Pjjjj)
        .other          _Z12vimax3_u16x2Pjjjj,@"STO_CUDA_ENTRY STV_DEFAULT"
_Z12vimax3_u16x2Pjjjj:
.text._Z12vimax3_u16x2Pjjjj:
[----:B------:R-:W-:Y:S08]  /*0000*/  LDC R1, c[0x0][0x37c] ;  /* 0x0000df00ff017b82 */ /* 0x000ff00000000800 */
[----:B------:R-:W0:Y:S01]  /*0010*/  LDC R0, c[0x0][0x390] ;  /* 0x0000e400ff007b82 */ /* 0x000e220000000800 */
[----:B------:R-:W1:Y:S07]  /*0020*/  LDCU.64 UR4, c[0x0][0x358] ;  /* 0x00006b00ff0477ac */ /* 0x000e6e0008000a00 */
[----:B------:R-:W0:Y:S08]  /*0030*/  LDC.64 R4, c[0x0][0x388] ;  /* 0x0000e200ff047b82 */ /* 0x000e300000000a00 */
[----:B------:R-:W1:Y:S01]  /*0040*/  LDC.64 R2, c[0x0][0x380] ;  /* 0x0000e000ff027b82 */ /* 0x000e620000000a00 */
[----:B0-----:R-:W-:-:S05]  /*0050*/  VIMNMX3.U16x2 R5, R4, R5, R0, !PT ;  /* 0x000000050405720f */ /* 0x001fca0007800200 */
[----:B-1----:R-:W-:Y:S01]  /*0060*/  STG.E desc[UR4][R2.64], R5 ;  /* 0x0000000502007986 */ /* 0x002fe2000c101904 */
[----:B------:R-:W-:Y:S05]  /*0070*/  EXIT ;  /* 0x000000000000794d */ /* 0x000fea0003800000 */
.L_x_11:
        /* <DEDUP_REMOVED lines=16> */
.L_x_47:


//--------------------- .text._Z15vimax3_s32_reluPiiii --------------------------
	.section	.text._Z15vimax3_s32_reluPiiii,"ax",@progbits
	.align	128
        .global         _Z15vimax3_s32_reluPiiii
        .type           _Z15vimax3_s32_reluPiiii,@function
        .size           _Z15vimax3_s32_reluPiiii,(.L_x_48 - _Z15vimax3_s32_reluPiiii)
        .other          _Z15vimax3_s32_reluPiiii,@"STO_CUDA_ENTRY STV_DEFAULT"
_Z15vimax3_s32_reluPiiii:
.text._Z15vimax3_s32_reluPiiii:
[----:B------:R-:W-:Y:S08]  /*0000*/  LDC R1, c[0x0][0x37c] ;  /* 0x0000df00ff017b82 */ /* 0x000ff00000000800 */
[----:B------:R-:W0:Y:S01]  /*0010*/  LDC.64 R4, c[0x0][0x388] ;  /* 0x0000e200ff047b82 */ /* 0x000e220000000a00 */
[----:B------:R-:W0:Y:S01]  /*0020*/  LDCU UR6, c[0x0][0x390] ;  /* 0x00007200ff0677ac */ /* 0x000e220008000800 */
[----:B------:R-:W1:Y:S06]  /*0030*/  LDCU.64 UR4, c[0x0][0x358] ;  /* 0x00006b00ff0477ac */ /* 0x000e6c0008000a00 */
[----:B------:R-:W1:Y:S01]  /*0040*/  LDC.64 R2, c[0x0][0x380] ;  /* 0x0000e000ff027b82 */ /* 0x000e620000000a00 */
[----:B0-----:R-:W-:-:S05]  /*0050*/  VIMNMX3.RELU R5, R4, UR6, R5, !PT ;  /* 0x0000000604057c0f */ /* 0x001fca000f801105 */
[----:B-1----:R-:W-:Y:S01]  /*0060*/  STG.E desc[UR4][R2.64], R5 ;  /* 0x0000000502007986 */ /* 0x002fe2000c101904 */
[----:B------:R-:W-:Y:S05]  /*0070*/  EXIT ;  /* 0x000000000000794d */ /* 0x000fea0003800000 */
.L_x_12:
        /* <DEDUP_REMOVED lines=16> */
.L_x_48:


//--------------------- .text._Z10vimax3_s32Piiii --------------------------
	.section	.text._Z10vimax3_s32Piiii,"ax",@progbits
	.align	128
        .global         _Z10vimax3_s32Piiii
        .type           _Z10vimax3_s32Piiii,@function
        .size           _Z10vimax3_s32Piiii,(.L_x_49 - _Z10vimax3_s32Piiii)
        .other          _Z10vimax3_s32Piiii,@"STO_CUDA_ENTRY STV_DEFAULT"
_Z10vimax3_s32Piiii:
.text._Z10vimax3_s32Piiii:
[----:B------:R-:W-:Y:S08]  /*0000*/  LDC R1, c[0x0][0x37c] ;  /* 0x0000df00ff017b82 */ /* 0x000ff00000000800 */
[----:B------:R-:W0:Y:S01]  /*0010*/  LDC.64 R4, c[0x0][0x388] ;  /* 0x0000e200ff047b82 */ /* 0x000e220000000a00 */
[----:B------:R-:W0:Y:S01]  /*0020*/  LDCU UR6, c[0x0][0x390] ;  /* 0x00007200ff0677ac */ /* 0x000e220008000800 */
[----:B------:R-:W1:Y:S06]  /*0030*/  LDCU.64 UR4, c[0x0][0x358] ;  /* 0x00006b00ff0477ac */ /* 0x000e6c0008000a00 */
[----:B------:R-:W1:Y:S01]  /*0040*/  LDC.64 R2, c[0x0][0x380] ;  /* 0x0000e000ff027b82 */ /* 0x000e620000000a00 */
[----:B0-----:R-:W-:-:S05]  /*0050*/  VIMNMX3 R5, R4, UR6, R5, !PT ;  /* 0x0000000604057c0f */ /* 0x001fca000f800105 */
[----:B-1----:R-:W-:Y:S01]  /*0060*/  STG.E desc[UR4][R2.64], R5 ;  /* 0x0000000502007986 */ /* 0x002fe2000c101904 */
[----:B------:R-:W-:Y:S05]  /*0070*/  EXIT ;  /* 0x000000000000794d */ /* 0x000fea0003800000 */
.L_x_13:
        /* <DEDUP_REMOVED lines=16> */
.L_x_49:


//--------------------- .text._Z17vimax3_s16x2_reluPjjjj --------------------------
	.section	.text._Z17vimax3_s16x2_reluPjjjj,"ax",@progbits
	.align	128
        .global         _Z17vimax3_s16x2_reluPjjjj
        .type           _Z17vimax3_s16x2_reluPjjjj,@function
        .size           _Z17vimax3_s16x2_reluPjjjj,(.L_x_50 - _Z17vimax3_s16x2_reluPjjjj)
        .other          _Z17vimax3_s16x2_reluPjjjj,@"STO_CUDA_ENTRY STV_DEFAULT"
_Z17vimax3_s16x2_reluPjjjj:
.text._Z17vimax3_s16x2_reluPjjjj:
[----:B------:R-:W-:Y:S08]  /*0000*/  LDC R1, c[0x0][0x37c] ;  /* 0x0000df00ff017b82 */ /* 0x000ff00000000800 */
[----:B------:R-:W0:Y:S01]  /*0010*/  LDC R0, c[0x0][0x390] ;  /* 0x0000e400ff007b82 */ /* 0x000e220000000800 */
[----:B------:R-:W1:Y:S07]  /*0020*/  LDCU.64 UR4, c[0x0][0x358] ;  /* 0x00006b00ff0477ac */ /* 0x000e6e0008000a00 */
[----:B------:R-:W0:Y:S08]  /*0030*/  LDC.64 R4, c[0x0][0x388] ;  /* 0x0000e200ff047b82 */ /* 0x000e300000000a00 */
[----:B------:R-:W1:Y:S01]  /*0040*/  LDC.64 R2, c[0x0][0x380] ;  /* 0x0000e000ff027b82 */ /* 0x000e620000000a00 */
[----:B0-----:R-:W-:-:S05]  /*0050*/  VIMNMX3.S16x2.RELU R5, R4, R5, R0, !PT ;  /* 0x000000050405720f */ /* 0x001fca0007801300 */
[----:B-1----:R-:W-:Y:S01]  /*0060*/  STG.E desc[UR4][R2.64], R5 ;  /* 0x0000000502007986 */ /* 0x002fe2000c101904 */
[----:B------:R-:W-:Y:S05]  /*0070*/  EXIT ;  /* 0x000000000000794d */ /* 0x000fea0003800000 */
.L_x_14:
        /* <DEDUP_REMOVED lines=16> */
.L_x_50:


//--------------------- .text._Z12vimax3_s16x2Pjjjj --------------------------
	.section	.text._Z12vimax3_s16x2Pjjjj,"ax",@progbits
	.align	128
        .global         _Z12vimax3_s16x2Pjjjj
        .type           _Z12vimax3_s16x2Pjjjj,@function
        .size           _Z12vimax3_s16x2Pjjjj,(.L_x_51 - _Z12vimax3_s16x2Pjjjj)
        .other          _Z12vimax3_s16x2Pjjjj,@"STO_CUDA_ENTRY STV_DEFAULT"
_Z12vimax3_s16x2Pjjjj:
.text._Z12vimax3_s16x2Pjjjj:
[----:B------:R-:W-:Y:S08]  /*0000*/  LDC R1, c[0x0][0x37c] ;  /* 0x0000df00ff017b82 */ /* 0x000ff00000000800 */
[----:B------:R-:W0:Y:S01]  /*0010*/  LDC R0, c[0x0][0x390] ;  /* 0x0000e400ff007b82 */ /* 0x000e220000000800 */
[----:B------:R-:W1:Y:S07]  /*0020*/  LDCU.64 UR4, c[0x0][0x358] ;  /* 0x00006b00ff0477ac */ /* 0x000e6e0008000a00 */
[----:B------:R-:W0:Y:S08]  /*0030*/  LDC.64 R4, c[0x0][0x388] ;  /* 0x0000e200ff047b82 */ /* 0x000e300000000a00 */
[----:B------:R-:W1:Y:S01]  /*0040*/  LDC.64 R2, c[0x0][0x380] ;  /* 0x0000e000ff027b82 */ /* 0x000e620000000a00 */
[----:B0-----:R-:W-:-:S05]  /*0050*/  VIMNMX3.S16x2 R5, R4, R5, R0, !PT ;  /* 0x000000050405720f */ /* 0x001fca0007800300 */
[----:B-1----:R-:W-:Y:S01]  /*0060*/  STG.E desc[UR4][R2.64], R5 ;  /* 0x0000000502007986 */ /* 0x002fe2000c101904 */
[----:B------:R-:W-:Y:S05]  /*0070*/  EXIT ;  /* 0x000000000000794d */ /* 0x000fea0003800000 */
.L_x_15:
        /* <DEDUP_REMOVED lines=16> */
.L_x_51:


//--------------------- .text._Z10vibmin_u32PjjjPb --------------------------
	.section	.text._Z10vibmin_u32PjjjPb,"ax",@progbits
	.align	128
        .global         _Z10vibmin_u32PjjjPb
        .type           _Z10vibmin_u32PjjjPb,@function
        .size           _Z10vibmin_u32PjjjPb,(.L_x_52 - _Z10vibmin_u32PjjjPb)
        .other          _Z10vibmin_u32PjjjPb,@"STO_CUDA_ENTRY STV_DEFAULT"
_Z10vibmin_u32PjjjPb:
.text._Z10vibmin_u32PjjjPb:
[----:B------:R-:W-:Y:S08]  /*0000*/  LDC R1, c[0x0][0x37c] ;  /* 0x0000df00ff017b82 */ /* 0x000ff00000000800 */
[----:B------:R-:W0:Y:S01]  /*0010*/  LDC.64 R6, c[0x0][0x388] ;  /* 0x0000e200ff067b82 */ /* 0x000e220000000a00 */
[----:B------:R-:W1:Y:S07]  /*0020*/  LDCU.64 UR4, c[0x0][0x358] ;  /* 0x00006b00ff0477ac */ /* 0x000e6e0008000a00 */
[----:B------:R-:W1:Y:S08]  /*0030*/  LDC.64 R2, c[0x0][0x390] ;  /* 0x0000e400ff027b82 */ /* 0x000e700000000a00 */
[----:B------:R-:W2:Y:S01]  /*0040*/  LDC.64 R4, c[0x0][0x380] ;  /* 0x0000e000ff047b82 */ /* 0x000ea20000000a00 */
[----:B0-----:R-:W-:-:S02]  /*0050*/  ISETP.GT.U32.AND P0, PT, R6, R7, PT ;  /* 0x000000070600720c */ /* 0x001fc40003f04070 */
[----:B------:R-:W-:Y:S02]  /*0060*/  VIMNMX.U32 R7, PT, PT, R6, R7, PT ;  /* 0x0000000706077248 */ /* 0x000fe40003fe0000 */
[----:B------:R-:W-:-:S05]  /*0070*/  SEL R9, RZ, 0x1, P0 ;  /* 0x00000001ff097807 */ /* 0x000fca0000000000 */
[----:B-1----:R-:W-:Y:S04]  /*0080*/  STG.E.U8 desc[UR4][R2.64], R9 ;  /* 0x0000000902007986 */ /* 0x002fe8000c101104 */
[----:B--2---:R-:W-:Y:S01]  /*0090*/  STG.E desc[UR4][R4.64], R7 ;  /* 0x0000000704007986 */ /* 0x004fe2000c101904 */
[----:B------:R-:W-:Y:S05]  /*00a0*/  EXIT ;  /* 0x000000000000794d */ /* 0x000fea0003800000 */
.L_x_16:
        /* <DEDUP_REMOVED lines=13> */
.L_x_52:


//--------------------- .text._Z12vibmin_u16x2PjjjPbS0_ --------------------------
	.section	.text._Z12vibmin_u16x2PjjjPbS0_,"ax",@progbits
	.align	128
        .global         _Z12vibmin_u16x2PjjjPbS0_
        .type           _Z12vibmin_u16x2PjjjPbS0_,@function
        .size           _Z12vibmin_u16x2PjjjPbS0_,(.L_x_53 - _Z12vibmin_u16x2PjjjPbS0_)
        .other          _Z12vibmin_u16x2PjjjPbS0_,@"STO_CUDA_ENTRY STV_DEFAULT"
_Z12vibmin_u16x2PjjjPbS0_:
.text._Z12vibmin_u16x2PjjjPbS0_:
[----:B------:R-:W-:Y:S08]  /*0000*/  LDC R1, c[0x0][0x37c] ;  /* 0x0000df00ff017b82 */ /* 0x000ff00000000800 */
[----:B------:R-:W0:Y:S01]  /*0010*/  LDC.64 R8, c[0x0][0x388] ;  /* 0x0000e200ff087b82 */ /* 0x000e220000000a00 */
[----:B------:R-:W1:Y:S01]  /*0020*/  LDCU UR4, c[0x0][0x388] ;  /* 0x00007100ff0477ac */ /* 0x000e620008000800 */
[----:B------:R-:W2:Y:S06]  /*0030*/  LDCU.U16 UR5, c[0x0][0x38a] ;  /* 0x00007140ff0577ac */ /* 0x000eac0008000400 */
[----:B------:R-:W3:Y:S01]  /*0040*/  LDC.64 R2, c[0x0][0x390] ;  /* 0x0000e400ff027b82 */ /* 0x000ee20000000a00 */
[----:B------:R-:W3:Y:S07]  /*0050*/  LDCU.64 UR6, c[0x0][0x358] ;  /* 0x00006b00ff0677ac */ /* 0x000eee0008000a00 */
[----:B------:R-:W4:Y:S01]  /*0060*/  LDC.64 R4, c[0x0][0x398] ;  /* 0x0000e600ff047b82 */ /* 0x000f220000000a00 */
[----:B-1----:R-:W-:-:S07]  /*0070*/  ULOP3.LUT UR4, UR4, 0xffff, URZ, 0xc0, !UPT ;  /* 0x0000ffff04047892 */ /* 0x002fce000f8ec0ff */
[----:B------:R-:W1:Y:S01]  /*0080*/  LDC.64 R6, c[0x0][0x380] ;  /* 0x0000e000ff067b82 */ /* 0x000e620000000a00 */
[----:B0-----:R-:W-:-:S04]  /*0090*/  VIMNMX.U16x2 R0, PT, PT, R8, R9, PT ;  /* 0x0000000908007248 */ /* 0x001fc80003fe0200 */
[C---:B------:R-:W-:Y:S02]  /*00a0*/  PRMT R9, R0.reuse, 0x7632, R9 ;  /* 0x0000763200097816 */ /* 0x040fe40000000009 */
[----:B------:R-:W-:Y:S02]  /*00b0*/  LOP3.LUT R8, R0, 0xffff, RZ, 0xc0, !PT ;  /* 0x0000ffff00087812 */ /* 0x000fe400078ec0ff */
[----:B------:R-:W-:Y:S02]  /*00c0*/  LOP3.LUT R10, R9, 0xffff, RZ, 0xc0, !PT ;  /* 0x0000ffff090a7812 */ /* 0x000fe400078ec0ff */
[----:B------:R-:W-:Y:S02]  /*00d0*/  ISETP.NE.U32.AND P0, PT, R8, UR4, PT ;  /* 0x0000000408007c0c */ /* 0x000fe4000bf05070 */
[----:B--2---:R-:W-:Y:S02]  /*00e0*/  ISETP.NE.U32.AND P1, PT, R10, UR5, PT ;  /* 0x000000050a007c0c */ /* 0x004fe4000bf25070 */
[----:B------:R-:W-:-:S02]  /*00f0*/  SEL R13, RZ, 0x1, P0 ;  /* 0x00000001ff0d7807 */ /* 0x000fc40000000000 */
[----:B------:R-:W-:Y:S02]  /*0100*/  SEL R11, RZ, 0x1, P1 ;  /* 0x00000001ff0b7807 */ /* 0x000fe40000800000 */
[----:B------:R-:W-:-:S03]  /*0110*/  PRMT R9, R0, 0x5410, R9 ;  /* 0x0000541000097816 */ /* 0x000fc60000000009 */
[----:B---3--:R-:W-:Y:S04]  /*0120*/  STG.E.U8 desc[UR6][R2.64], R11 ;  /* 0x0000000b02007986 */ /* 0x008fe8000c101106 */
[----:B----4-:R-:W-:Y:S04]  /*0130*/  STG.E.U8 desc[UR6][R4.64], R13 ;  /* 0x0000000d04007986 */ /* 0x010fe8000c101106 */
[----:B-1----:R-:W-:Y:S01]  /*0140*/  STG.E desc[UR6][R6.64], R9 ;  /* 0x0000000906007986 */ /* 0x002fe2000c101906 */
[----:B------:R-:W-:Y:S05]  /*0150*/  EXIT ;  /* 0x000000000000794d */ /* 0x000fea0003800000 */
.L_x_17:
        /* <DEDUP_REMOVED lines=10> */
.L_x_53:


//--------------------- .text._Z10vibmin_s32PiiiPb --------------------------
	.section	.text._Z10vibmin_s32PiiiPb,"ax",@progbits
	.align	128
        .global         _Z10vibmin_s32PiiiPb
        .type           _Z10vibmin_s32PiiiPb,@function
        .size           _Z10vibmin_s32PiiiPb,(.L_x_54 - _Z10vibmin_s32PiiiPb)
        .other          _Z10vibmin_s32PiiiPb,@"STO_CUDA_ENTRY STV_DEFAULT"
_Z10vibmin_s32PiiiPb:
.text._Z10vibmin_s32PiiiPb:
[----:B------:R-:W-:Y:S08]  /*0000*/  LDC R1, c[0x0][0x37c] ;  /* 0x0000df00ff017b82 */ /* 0x000ff00000000800 */
[----:B------:R-:W0:Y:S01]  /*0010*/  LDC.64 R6, c[0x0][0x388] ;  /* 0x0000e200ff067b82 */ /* 0x000e220000000a00 */
[----:B------:R-:W1:Y:S07]  /*0020*/  LDCU.64 UR4, c[0x0][0x358] ;  /* 0x00006b00ff0477ac */ /* 0x000e6e0008000a00 */
[----:B------:R-:W1:Y:S08]  /*0030*/  LDC.64 R2, c[0x0][0x390] ;  /* 0x0000e400ff027b82 */ /* 0x000e700000000a00 */
[----:B------:R-:W2:Y:S01]  /*0040*/  LDC.64 R4, c[0x0][0x380] ;  /* 0x0000e000ff047b82 */ /* 0x000ea20000000a00 */
[----:B0-----:R-:W-:-:S02]  /*0050*/  ISETP.GT.AND P0, PT, R6, R7, PT ;  /* 0x000000070600720c */ /* 0x001fc40003f04270 */
[----:B------:R-:W-:Y:S02]  /*0060*/  VIMNMX R7, PT, PT, R6, R7, PT ;  /* 0x0000000706077248 */ /* 0x000fe40003fe0100 */
[----:B------:R-:W-:-:S05]  /*0070*/  SEL R9, RZ, 0x1, P0 ;  /* 0x00000001ff097807 */ /* 0x000fca0000000000 */
[----:B-1----:R-:W-:Y:S04]  /*0080*/  STG.E.U8 desc[UR4][R2.64], R9 ;  /* 0x0000000902007986 */ /* 0x002fe8000c101104 */
[----:B--2---:R-:W-:Y:S01]  /*0090*/  STG.E desc[UR4][R4.64], R7 ;  /* 0x0000000704007986 */ /* 0x004fe2000c101904 */
[----:B------:R-:W-:Y:S05]  /*00a0*/  EXIT ;  /* 0x000000000000794d */ /* 0x000fea0003800000 */
.L_x_18:
        /* <DEDUP_REMOVED lines=13> */
.L_x_54:


//--------------------- .text._Z12vibmin_s16x2PjjjPbS0_ --------------------------
	.section	.text._Z12vibmin_s16x2PjjjPbS0_,"ax",@progbits
	.align	128
        .global         _Z12vibmin_s16x2PjjjPbS0_
        .type           _Z12vibmin_s16x2PjjjPbS0_,@function
        .size           _Z12vibmin_s16x2PjjjPbS0_,(.L_x_55 - _Z12vibmin_s16x2PjjjPbS0_)
        .other          _Z12vibmin_s16x2PjjjPbS0_,@"STO_CUDA_ENTRY STV_DEFAULT"
_Z12vibmin_s16x2PjjjPbS0_:
.text._Z12vibmin_s16x2PjjjPbS0_:
[----:B------:R-:W-:Y:S08]  /*0000*/  LDC R1, c[0x0][0x37c] ;  /* 0x0000df00ff017b82 */ /* 0x000ff00000000800 */
[----:B------:R-:W0:Y:S01]  /*0010*/  LDC.64 R8, c[0x0][0x388] ;  /* 0x0000e200ff087b82 */ /* 0x000e220000000a00 */
[----:B------:R-:W1:Y:S07]  /*0020*/  LDCU.64 UR4, c[0x0][0x358] ;  /* 0x00006b00ff0477ac */ /* 0x000e6e0008000a00 */
[----:B------:R-:W1:Y:S08]  /*0030*/  LDC.64 R2, c[0x0][0x390] ;  /* 0x0000e400ff027b82 */ /* 0x000e700000000a00 */
[----:B------:R-:W2:Y:S08]  /*0040*/  LDC.64 R4, c[0x0][0x398] ;  /* 0x0000e600ff047b82 */ /* 0x000eb00000000a00 */
[----:B------:R-:W3:Y:S01]  /*0050*/  LDC.64 R6, c[0x0][0x380] ;  /* 0x0000e000ff067b82 */ /* 0x000ee20000000a00 */
[----:B0-----:R-:W-:-:S04]  /*0060*/  VIMNMX.S16x2 R9, P0, P1, R8, R9, PT ;  /* 0x0000000908097248 */ /* 0x001fc80003900300 */
[----:B------:R-:W-:Y:S02]  /*0070*/  SEL R11, RZ, 0x1, !P1 ;  /* 0x00000001ff0b7807 */ /* 0x000fe40004800000 */
[----:B------:R-:W-:-:S03]  /*0080*/  SEL R13, RZ, 0x1, !P0 ;  /* 0x00000001ff0d7807 */ /* 0x000fc60004000000 */
[----:B-1----:R-:W-:Y:S04]  /*0090*/  STG.E.U8 desc[UR4][R2.64], R11 ;  /* 0x0000000b02007986 */ /* 0x002fe8000c101104 */
[----:B--2---:R-:W-:Y:S04]  /*00a0*/  STG.E.U8 desc[UR4][R4.64], R13 ;  /* 0x0000000d04007986 */ /* 0x004fe8000c101104 */
[----:B---3--:R-:W-:Y:S01]  /*00b0*/  STG.E desc[UR4][R6.64], R9 ;  /* 0x0000000906007986 */ /* 0x008fe2000c101904 */
[----:B------:R-:W-:Y:S05]  /*00c0*/  EXIT ;  /* 0x000000000000794d */ /* 0x000fea0003800000 */
.L_x_19:
        /* <DEDUP_REMOVED lines=11> */
.L_x_55:


//--------------------- .text._Z10vibmax_u32PjjjPb --------------------------
	.section	.text._Z10vibmax_u32PjjjPb,"ax",@progbits
	.align	128
        .global         _Z10vibmax_u32PjjjPb
        .type           _Z10vibmax_u32PjjjPb,@function
        .size           _Z10vibmax_u32PjjjPb,(.L_x_56 - _Z10vibmax_u32PjjjPb)
        .other          _Z10vibmax_u32PjjjPb,@"STO_CUDA_ENTRY STV_DEFAULT"
_Z10vibmax_u32PjjjPb:
.text._Z10vibmax_u32PjjjPb:
[----:B------:R-:W-:Y:S08]  /*0000*/  LDC R1, c[0x0][0x37c] ;  /* 0x0000df00ff017b82 */ /* 0x000ff00000000800 */
[----:B------:R-:W0:Y:S01]  /*0010*/  LDC.64 R6, c[0x0][0x388] ;  /* 0x0000e200ff067b82 */ /* 0x000e220000000a00 */
[----:B------:R-:W1:Y:S07]  /*0020*/  LDCU.64 UR4, c[0x0][0x358] ;  /* 0x00006b00ff0477ac */ /* 0x000e6e0008000a00 */
[----:B------:R-:W1:Y:S08]  /*0030*/  LDC.64 R2, c[0x0][0x390] ;  /* 0x0000e400ff027b82 */ /* 0x000e700000000a00 */
[----:B------:R-:W2:Y:S01]  /*0040*/  LDC.64 R4, c[0x0][0x380] ;  /* 0x0000e000ff047b82 */ /* 0x000ea20000000a00 */
[----:B0-----:R-:W-:-:S04]  /*0050*/  ISETP.GE.U32.AND P0, PT, R6, R7, PT ;  /* 0x000000070600720c */ /* 0x001fc80003f06070 */
[----:B------:R-:W-:Y:S02]  /*0060*/  SEL R9, RZ, 0x1, !P0 ;  /* 0x00000001ff097807 */ /* 0x000fe40004000000 */
[----:B------:R-:W-:-:S03]  /*0070*/  SEL R7, R6, R7, P0 ;  /* 0x0000000706077207 */ /* 0x000fc60000000000 */
[----:B-1----:R-:W-:Y:S04]  /*0080*/  STG.E.U8 desc[UR4][R2.64], R9 ;  /* 0x0000000902007986 */ /* 0x002fe8000c101104 */
[----:B--2---:R-:W-:Y:S01]  /*0090*/  STG.E desc[UR4][R4.64], R7 ;  /* 0x0000000704007986 */ /* 0x004fe2000c101904 */
[----:B------:R-:W-:Y:S05]  /*00a0*/  EXIT ;  /* 0x000000000000794d */ /* 0x000fea0003800000 */
.L_x_20:
        /* <DEDUP_REMOVED lines=13> */
.L_x_56:


//--------------------- .text._Z12vibmax_u16x2PjjjPbS0_ --------------------------
	.section	.text._Z12vibmax_u16x2PjjjPbS0_,"ax",@progbits
	.align	128
        .global         _Z12vibmax_u16x2PjjjPbS0_
        .type           _Z12vibmax_u16x2PjjjPbS0_,@function
        .size           _Z12vibmax_u16x2PjjjPbS0_,(.L_x_57 - _Z12vibmax_u16x2PjjjPbS0_)
        .other          _Z12vibmax_u16x2PjjjPbS0_,@"STO_CUDA_ENTRY STV_DEFAULT"
_Z12vibmax_u16x2PjjjPbS0_:
.text._Z12vibmax_u16x2PjjjPbS0_:
        /* <DEDUP_REMOVED lines=9> */
[----:B0-----:R-:W-:-:S04]  /*0090*/  VIMNMX.U16x2 R0, PT, PT, R8, R9, !PT ;  /* 0x0000000908007248 */ /* 0x001fc80007fe0200 */
        /* <DEDUP_REMOVED lines=12> */
.L_x_21:
        /* <DEDUP_REMOVED lines=10> */
.L_x_57:


//--------------------- .text._Z10vibmax_s32PiiiPb --------------------------
	.section	.text._Z10vibmax_s32PiiiPb,"ax",@progbits
	.align	128
        .global         _Z10vibmax_s32PiiiPb
        .type           _Z10vibmax_s32PiiiPb,@function
        .size           _Z10vibmax_s32PiiiPb,(.L_x_58 - _Z10vibmax_s32PiiiPb)
        .other          _Z10vibmax_s32PiiiPb,@"STO_CUDA_ENTRY STV_DEFAULT"
_Z10vibmax_s32PiiiPb:
.text._Z10vibmax_s32PiiiPb:
[----:B------:R-:W-:Y:S08]  /*0000*/  LDC R1, c[0x0][0x37c] ;  /* 0x0000df00ff017b82 */ /* 0x000ff00000000800 */
[----:B------:R-:W0:Y:S01]  /*0010*/  LDC.64 R6, c[0x0][0x388] ;  /* 0x0000e200ff067b82 */ /* 0x000e220000000a00 */
[----:B------:R-:W1:Y:S07]  /*0020*/  LDCU.64 UR4, c[0x0][0x358] ;  /* 0x00006b00ff0477ac */ /* 0x000e6e0008000a00 */
[----:B------:R-:W1:Y:S08]  /*0030*/  LDC.64 R2, c[0x0][0x390] ;  /* 0x0000e400ff027b82 */ /* 0x000e700000000a00 */
[----:B------:R-:W2:Y:S01]  /*0040*/  LDC.64 R4, c[0x0][0x380] ;  /* 0x0000e000ff047b82 */ /* 0x000ea20000000a00 */
[----:B0-----:R-:W-:-:S04]  /*0050*/  ISETP.GE.AND P0, PT, R6, R7, PT ;  /* 0x000000070600720c */ /* 0x001fc80003f06270 */
[----:B------:R-:W-:Y:S02]  /*0060*/  SEL R9, RZ, 0x1, !P0 ;  /* 0x00000001ff097807 */ /* 0x000fe40004000000 */
[----:B------:R-:W-:-:S03]  /*0070*/  SEL R7, R6, R7, P0 ;  /* 0x0000000706077207 */ /* 0x000fc60000000000 */
[----:B-1----:R-:W-:Y:S04]  /*0080*/  STG.E.U8 desc[UR4][R2.64], R9 ;  /* 0x0000000902007986 */ /* 0x002fe8000c101104 */
[----:B--2---:R-:W-:Y:S01]  /*0090*/  STG.E desc[UR4][R4.64], R7 ;  /* 0x0000000704007986 */ /* 0x004fe2000c101904 */
[----:B------:R-:W-:Y:S05]  /*00a0*/  EXIT ;  /* 0x000000000000794d */ /* 0x000fea0003800000 */
.L_x_22:
        /* <DEDUP_REMOVED lines=13> */
.L_x_58:


//--------------------- .text._Z12vibmax_s16x2PjjjPbS0_ --------------------------
	.section	.text._Z12vibmax_s16x2PjjjPbS0_,"ax",@progbits
	.align	128
        .global         _Z12vibmax_s16x2PjjjPbS0_
        .type           _Z12vibmax_s16x2PjjjPbS0_,@function
        .size           _Z12vibmax_s16x2PjjjPbS0_,(.L_x_59 - _Z12vibmax_s16x2PjjjPbS0_)
        .other          _Z12vibmax_s16x2PjjjPbS0_,@"STO_CUDA_ENTRY STV_DEFAULT"
_Z12vibmax_s16x2PjjjPbS0_:
.text._Z12vibmax_s16x2PjjjPbS0_:
[----:B------:R-:W-:Y:S08]  /*0000*/  LDC R1, c[0x0][0x37c] ;  /* 0x0000df00ff017b82 */ /* 0x000ff00000000800 */
[----:B------:R-:W0:Y:S01]  /*0010*/  LDC.64 R8, c[0x0][0x388] ;  /* 0x0000e200ff087b82 */ /* 0x000e220000000a00 */
[----:B------:R-:W1:Y:S07]  /*0020*/  LDCU.64 UR4, c[0x0][0x358] ;  /* 0x00006b00ff0477ac */ /* 0x000e6e0008000a00 */
[----:B------:R-:W1:Y:S08]  /*0030*/  LDC.64 R2, c[0x0][0x390] ;  /* 0x0000e400ff027b82 */ /* 0x000e700000000a00 */
[----:B------:R-:W2:Y:S08]  /*0040*/  LDC.64 R4, c[0x0][0x398] ;  /* 0x0000e600ff047b82 */ /* 0x000eb00000000a00 */
[----:B------:R-:W3:Y:S01]  /*0050*/  LDC.64 R6, c[0x0][0x380] ;  /* 0x0000e000ff067b82 */ /* 0x000ee20000000a00 */
[----:B0-----:R-:W-:-:S04]  /*0060*/  VIMNMX.S16x2 R9, P0, P1, R8, R9, !PT ;  /* 0x0000000908097248 */ /* 0x001fc80007900300 */
[----:B------:R-:W-:Y:S02]  /*0070*/  SEL R11, RZ, 0x1, !P1 ;  /* 0x00000001ff0b7807 */ /* 0x000fe40004800000 */
[----:B------:R-:W-:-:S03]  /*0080*/  SEL R13, RZ, 0x1, !P0 ;  /* 0x00000001ff0d7807 */ /* 0x000fc60004000000 */
[----:B-1----:R-:W-:Y:S04]  /*0090*/  STG.E.U8 desc[UR4][R2.64], R11 ;  /* 0x0000000b02007986 */ /* 0x002fe8000c101104 */
[----:B--2---:R-:W-:Y:S04]  /*00a0*/  STG.E.U8 desc[UR4][R4.64], R13 ;  /* 0x0000000d04007986 */ /* 0x004fe8000c101104 */
[----:B---3--:R-:W-:Y:S01]  /*00b0*/  STG.E desc[UR4][R6.64], R9 ;  /* 0x0000000906007986 */ /* 0x008fe2000c101904 */
[----:B------:R-:W-:Y:S05]  /*00c0*/  EXIT ;  /* 0x000000000000794d */ /* 0x000fea0003800000 */
.L_x_23:
        /* <DEDUP_REMOVED lines=11> */
.L_x_59:


//--------------------- .text._Z12viaddmin_u32Pjjjj --------------------------
	.section	.text._Z12viaddmin_u32Pjjjj,"ax",@progbits
	.align	128
        .global         _Z12viaddmin_u32Pjjjj
        .type           _Z12viaddmin_u32Pjjjj,@function
        .size           _Z12viaddmin_u32Pjjjj,(.L_x_60 - _Z12viaddmin_u32Pjjjj)
        .other          _Z12viaddmin_u32Pjjjj,@"STO_CUDA_ENTRY STV_DEFAULT"
_Z12viaddmin_u32Pjjjj:
.text._Z12viaddmin_u32Pjjjj:
[----:B------:R-:W-:Y:S08]  /*0000*/  LDC R1, c[0x0][0x37c] ;  /* 0x0000df00ff017b82 */ /* 0x000ff00000000800 */
[----:B------:R-:W0:Y:S01]  /*0010*/  LDC.64 R4, c[0x0][0x388] ;  /* 0x0000e200ff047b82 */ /* 0x000e220000000a00 */
[----:B------:R-:W0:Y:S01]  /*0020*/  LDCU UR6, c[0x0][0x390] ;  /* 0x00007200ff0677ac */ /* 0x000e220008000800 */
[----:B------:R-:W1:Y:S06]  /*0030*/  LDCU.64 UR4, c[0x0][0x358] ;  /* 0x00006b00ff0477ac */ /* 0x000e6c0008000a00 */
[----:B------:R-:W1:Y:S01]  /*0040*/  LDC.64 R2, c[0x0][0x380] ;  /* 0x0000e000ff027b82 */ /* 0x000e620000000a00 */
[----:B0-----:R-:W-:-:S05]  /*0050*/  VIADDMNMX.U32 R5, R4, R5, UR6, PT ;  /* 0x0000000604057e46 */ /* 0x001fca000b800005 */
[----:B-1----:R-:W-:Y:S01]  /*0060*/  STG.E desc[UR4][R2.64], R5 ;  /* 0x0000000502007986 */ /* 0x002fe2000c101904 */
[----:B------:R-:W-:Y:S05]  /*0070*/  EXIT ;  /* 0x000000000000794d */ /* 0x000fea0003800000 */
.L_x_24:
        /* <DEDUP_REMOVED lines=16> */
.L_x_60:


//--------------------- .text._Z14viaddmin_u16x2Pjjjj --------------------------
	.section	.text._Z14viaddmin_u16x2Pjjjj,"ax",@progbits
	.align	128
        .global         _Z14viaddmin_u16x2Pjjjj
        .type           _Z14viaddmin_u16x2Pjjjj,@function
        .size           _Z14viaddmin_u16x2Pjjjj,(.L_x_61 - _Z14viaddmin_u16x2Pjjjj)
        .other          _Z14viaddmin_u16x2Pjjjj,@"STO_CUDA_ENTRY STV_DEFAULT"
_Z14viaddmin_u16x2Pjjjj:
.text._Z14viaddmin_u16x2Pjjjj:
[----:B------:R-:W-:Y:S08]  /*0000*/  LDC R1, c[0x0][0x37c] ;  /* 0x0000df00ff017b82 */ /* 0x000ff00000000800 */
[----:B------:R-:W0:Y:S01]  /*0010*/  LDC R0, c[0x0][0x390] ;  /* 0x0000e400ff007b82 */ /* 0x000e220000000800 */
[----:B------:R-:W1:Y:S07]  /*0020*/  LDCU.64 UR4, c[0x0][0x358] ;  /* 0x00006b00ff0477ac */ /* 0x000e6e0008000a00 */
[----:B------:R-:W0:Y:S08]  /*0030*/  LDC.64 R4, c[0x0][0x388] ;  /* 0x0000e200ff047b82 */ /* 0x000e300000000a00 */
[----:B------:R-:W1:Y:S01]  /*0040*/  LDC.64 R2, c[0x0][0x380] ;  /* 0x0000e000ff027b82 */ /* 0x000e620000000a00 */
[----:B0-----:R-:W-:-:S05]  /*0050*/  VIADDMNMX.U16x2 R5, R4, R5, R0, PT ;  /* 0x0000000504057246 */ /* 0x001fca0003800200 */
[----:B-1----:R-:W-:Y:S01]  /*0060*/  STG.E desc[UR4][R2.64], R5 ;  /* 0x0000000502007986 */ /* 0x002fe2000c101904 */
[----:B------:R-:W-:Y:S05]  /*0070*/  EXIT ;  /* 0x000000000000794d */ /* 0x000fea0003800000 */
.L_x_25:
        /* <DEDUP_REMOVED lines=16> */
.L_x_61:


//--------------------- .text._Z17viaddmin_s32_reluPiiii --------------------------
	.section	.text._Z17viaddmin_s32_reluPiiii,"ax",@progbits
	.align	128
        .global         _Z17viaddmin_s32_reluPiiii
        .type           _Z17viaddmin_s32_reluPiiii,@function
        .size           _Z17viaddmin_s32_reluPiiii,(.L_x_62 - _Z17viaddmin_s32_reluPiiii)
        .other          _Z17viaddmin_s32_reluPiiii,@"STO_CUDA_ENTRY STV_DEFAULT"
_Z17viaddmin_s32_reluPiiii:
.text._Z17viaddmin_s32_reluPiiii:
[----:B------:R-:W-:Y:S08]  /*0000*/  LDC R1, c[0x0][0x37c] ;  /* 0x0000df00ff017b82 */ /* 0x000ff00000000800 */
[----:B------:R-:W0:Y:S01]  /*0010*/  LDC.64 R4, c[0x0][0x388] ;  /* 0x0000e200ff047b82 */ /* 0x000e220000000a00 */
[----:B------:R-:W0:Y:S01]  /*0020*/  LDCU UR6, c[0x0][0x390] ;  /* 0x00007200ff0677ac */ /* 0x000e220008000800 */
[----:B------:R-:W1:Y:S06]  /*0030*/  LDCU.64 UR4, c[0x0][0x358] ;  /* 0x00006b00ff0477ac */ /* 0x000e6c0008000a00 */
[----:B------:R-:W1:Y:S01]  /*0040*/  LDC.64 R2, c[0x0][0x380] ;  /* 0x0000e000ff027b82 */ /* 0x000e620000000a00 */
[----:B0-----:R-:W-:-:S05]  /*0050*/  VIADDMNMX.RELU R5, R4, R5, UR6, PT ;  /* 0x0000000604057e46 */ /* 0x001fca000b801105 */
[----:B-1----:R-:W-:Y:S01]  /*0060*/  STG.E desc[UR4][R2.64], R5 ;  /* 0x0000000502007986 */ /* 0x002fe2000c101904 */
[----:B------:R-:W-:Y:S05]  /*0070*/  EXIT ;  /* 0x000000000000794d */ /* 0x000fea0003800000 */
.L_x_26:
        /* <DEDUP_REMOVED lines=16> */
.L_x_62:


//--------------------- .text._Z12viaddmin_s32Piiii --------------------------
	.section	.text._Z12viaddmin_s32Piiii,"ax",@progbits
	.align	128
        .global         _Z12viaddmin_s32Piiii
        .type           _Z12viaddmin_s32Piiii,@function
        .size           _Z12viaddmin_s32Piiii,(.L_x_63 - _Z12viaddmin_s32Piiii)
        .other          _Z12viaddmin_s32Piiii,@"STO_CUDA_ENTRY STV_DEFAULT"
_Z12viaddmin_s32Piiii:
.text._Z12viaddmin_s32Piiii:
[----:B------:R-:W-:Y:S08]  /*0000*/  LDC R1, c[0x0][0x37c] ;  /* 0x0000df00ff017b82 */ /* 0x000ff00000000800 */
[----:B------:R-:W0:Y:S01]  /*0010*/  LDC.64 R4, c[0x0][0x388] ;  /* 0x0000e200ff047b82 */ /* 0x000e220000000a00 */
[----:B------:R-:W0:Y:S01]  /*0020*/  LDCU UR6, c[0x0][0x390] ;  /* 0x00007200ff0677ac */ /* 0x000e220008000800 */
[----:B------:R-:W1:Y:S06]  /*0030*/  LDCU.64 UR4, c[0x0][0x358] ;  /* 0x00006b00ff0477ac */ /* 0x000e6c0008000a00 */
[----:B------:R-:W1:Y:S01]  /*0040*/  LDC.64 R2, c[0x0][0x380] ;  /* 0x0000e000ff027b82 */ /* 0x000e620000000a00 */
[----:B0-----:R-:W-:-:S05]  /*0050*/  VIADDMNMX R5, R4, R5, UR6, PT ;  /* 0x0000000604057e46 */ /* 0x001fca000b800105 */
[----:B-1----:R-:W-:Y:S01]  /*0060*/  STG.E desc[UR4][R2.64], R5 ;  /* 0x0000000502007986 */ /* 0x002fe2000c101904 */
[----:B------:R-:W-:Y:S05]  /*0070*/  EXIT ;  /* 0x000000000000794d */ /* 0x000fea0003800000 */
.L_x_27:
        /* <DEDUP_REMOVED lines=16> */
.L_x_63:


//--------------------- .text._Z19viaddmin_s16x2_reluPjjjj --------------------------
	.section	.text._Z19viaddmin_s16x2_reluPjjjj,"ax",@progbits
	.align	128
        .global         _Z19viaddmin_s16x2_reluPjjjj
        .type           _Z19viaddmin_s16x2_reluPjjjj,@function
        .size           _Z19viaddmin_s16x2_reluPjjjj,(.L_x_64 - _Z19viaddmin_s16x2_reluPjjjj)
        .other          _Z19viaddmin_s16x2_reluPjjjj,@"STO_CUDA_ENTRY STV_DEFAULT"
_Z19viaddmin_s16x2_reluPjjjj:
.text._Z19viaddmin_s16x2_reluPjjjj:
[----:B------:R-:W-:Y:S08]  /*0000*/  LDC R1, c[0x0][0x37c] ;  /* 0x0000df00ff017b82 */ /* 0x000ff00000000800 */
[----:B------:R-:W0:Y:S01]  /*0010*/  LDC R0, c[0x0][0x390] ;  /* 0x0000e400ff007b82 */ /* 0x000e220000000800 */
[----:B------:R-:W1:Y:S07]  /*0020*/  LDCU.64 UR4, c[0x0][0x358] ;  /* 0x00006b00ff0477ac */ /* 0x000e6e0008000a00 */
[----:B------:R-:W0:Y:S08]  /*0030*/  LDC.64 R4, c[0x0][0x388] ;  /* 0x0000e200ff047b82 */ /* 0x000e300000000a00 */
[----:B------:R-:W1:Y:S01]  /*0040*/  LDC.64 R2, c[0x0][0x380] ;  /* 0x0000e000ff027b82 */ /* 0x000e620000000a00 */
[----:B0-----:R-:W-:-:S05]  /*0050*/  VIADDMNMX.S16x2.RELU R5, R4, R5, R0, PT ;  /* 0x0000000504057246 */ /* 0x001fca0003801300 */
[----:B-1----:R-:W-:Y:S01]  /*0060*/  STG.E desc[UR4][R2.64], R5 ;  /* 0x0000000502007986 */ /* 0x002fe2000c101904 */
[----:B------:R-:W-:Y:S05]  /*0070*/  EXIT ;  /* 0x000000000000794d */ /* 0x000fea0003800000 */
.L_x_28:
        /* <DEDUP_REMOVED lines=16> */
.L_x_64:


//--------------------- .text._Z14viaddmin_s16x2Pjjjj --------------------------
	.section	.text._Z14viaddmin_s16x2Pjjjj,"ax",@progbits
	.align	128
        .global         _Z14viaddmin_s16x2Pjjjj
        .type           _Z14viaddmin_s16x2Pjjjj,@function
        .size           _Z14viaddmin_s16x2Pjjjj,(.L_x_65 - _Z14viaddmin_s16x2Pjjjj)
        .other          _Z14viaddmin_s16x2Pjjjj,@"STO_CUDA_ENTRY STV_DEFAULT"
_Z14viaddmin_s16x2Pjjjj:
.text._Z14viaddmin_s16x2Pjjjj:
[----:B------:R-:W-:Y:S08]  /*0000*/  LDC R1, c[0x0][0x37c] ;  /* 0x0000df00ff017b82 */ /* 0x000ff00000000800 */
[----:B------:R-:W0:Y:S01]  /*0010*/  LDC R0, c[0x0][0x390] ;  /* 0x0000e400ff007b82 */ /* 0x000e220000000800 */
[----:B------:R-:W1:Y:S07]  /*0020*/  LDCU.64 UR4, c[0x0][0x358] ;  /* 0x00006b00ff0477ac */ /* 0x000e6e0008000a00 */
[----:B------:R-:W0:Y:S08]  /*0030*/  LDC.64 R4, c[0x0][0x388] ;  /* 0x0000e200ff047b82 */ /* 0x000e300000000a00 */
[----:B------:R-:W1:Y:S01]  /*0040*/  LDC.64 R2, c[0x0][0x380] ;  /* 0x0000e000ff027b82 */ /* 0x000e620000000a00 */
[----:B0-----:R-:W-:-:S05]  /*0050*/  VIADDMNMX.S16x2 R5, R4, R5, R0, PT ;  /* 0x0000000504057246 */ /* 0x001fca0003800300 */
[----:B-1----:R-:W-:Y:S01]  /*0060*/  STG.E desc[UR4][R2.64], R5 ;  /* 0x0000000502007986 */ /* 0x002fe2000c101904 */
[----:B------:R-:W-:Y:S05]  /*0070*/  EXIT ;  /* 0x000000000000794d */ /* 0x000fea0003800000 */
.L_x_29:
        /* <DEDUP_REMOVED lines=16> */
.L_x_65:


//--------------------- .text._Z12viaddmax_u32Pjjjj --------------------------
	.section	.text._Z12viaddmax_u32Pjjjj,"ax",@progbits
	.align	128
        .global         _Z12viaddmax_u32Pjjjj
        .type           _Z12viaddmax_u32Pjjjj,@function
        .size           _Z12viaddmax_u32Pjjjj,(.L_x_66 - _Z12viaddmax_u32Pjjjj)
        .other          _Z12viaddmax_u32Pjjjj,@"STO_CUDA_ENTRY STV_DEFAULT"
_Z12viaddmax_u32Pjjjj:
.text._Z12viaddmax_u32Pjjjj:
[----:B------:R-:W-:Y:S08]  /*0000*/  LDC R1, c[0x0][0x37c] ;  /* 0x0000df00ff017b82 */ /* 0x000ff00000000800 */
[----:B------:R-:W0:Y:S01]  /*0010*/  LDC.64 R4, c[0x0][0x388] ;  /* 0x0000e200ff047b82 */ /* 0x000e220000000a00 */
[----:B------:R-:W0:Y:S01]  /*0020*/  LDCU UR6, c[0x0][0x390] ;  /* 0x00007200ff0677ac */ /* 0x000e220008000800 */
[----:B------:R-:W1:Y:S06]  /*0030*/  LDCU.64 UR4, c[0x0][0x358] ;  /* 0x00006b00ff0477ac */ /* 0x000e6c0008000a00 */
[----:B------:R-:W1:Y:S01]  /*0040*/  LDC.64 R2, c[0x0][0x380] ;  /* 0x0000e000ff027b82 */ /* 0x000e620000000a00 */
[----:B0-----:R-:W-:-:S05]  /*0050*/  VIADDMNMX.U32 R5, R4, R5, UR6, !PT ;  /* 0x0000000604057e46 */ /* 0x001fca000f800005 */
[----:B-1----:R-:W-:Y:S01]  /*0060*/  STG.E desc[UR4][R2.64], R5 ;  /* 0x0000000502007986 */ /* 0x002fe2000c101904 */
[----:B------:R-:W-:Y:S05]  /*0070*/  EXIT ;  /* 0x000000000000794d */ /* 0x000fea0003800000 */
.L_x_30:
        /* <DEDUP_REMOVED lines=16> */
.L_x_66:


//--------------------- .text._Z14viaddmax_u16x2Pjjjj --------------------------
	.section	.text._Z14viaddmax_u16x2Pjjjj,"ax",@progbits
	.align	128
        .global         _Z14viaddmax_u16x2Pjjjj
        .type           _Z14viaddmax_u16x2Pjjjj,@function
        .size           _Z14viaddmax_u16x2Pjjjj,(.L_x_67 - _Z14viaddmax_u16x2Pjjjj)
        .other          _Z14viaddmax_u16x2Pjjjj,@"STO_CUDA_ENTRY STV_DEFAULT"
_Z14viaddmax_u16x2Pjjjj:
.text._Z14viaddmax_u16x2Pjjjj:
[----:B------:R-:W-:Y:S08]  /*0000*/  LDC R1, c[0x0][0x37c] ;  /* 0x0000df00ff017b82 */ /* 0x000ff00000000800 */
[----:B------:R-:W0:Y:S01]  /*0010*/  LDC R0, c[0x0][0x390] ;  /* 0x0000e400ff007b82 */ /* 0x000e220000000800 */
[----:B------:R-:W1:Y:S07]  /*0020*/  LDCU.64 UR4, c[0x0][0x358] ;  /* 0x00006b00ff0477ac */ /* 0x000e6e0008000a00 */
[----:B------:R-:W0:Y:S08]  /*0030*/  LDC.64 R4, c[0x0][0x388] ;  /* 0x0000e200ff047b82 */ /* 0x000e300000000a00 */
[----:B------:R-:W1:Y:S01]  /*0040*/  LDC.64 R2, c[0x0][0x380] ;  /* 0x0000e000ff027b82 */ /* 0x000e620000000a00 */
[----:B0-----:R-:W-:-:S05]  /*0050*/  VIADDMNMX.U16x2 R5, R4, R5, R0, !PT ;  /* 0x0000000504057246 */ /* 0x001fca0007800200 */
[----:B-1----:R-:W-:Y:S01]  /*0060*/  STG.E desc[UR4][R2.64], R5 ;  /* 0x0000000502007986 */ /* 0x002fe2000c101904 */
[----:B------:R-:W-:Y:S05]  /*0070*/  EXIT ;  /* 0x000000000000794d */ /* 0x000fea0003800000 */
.L_x_31:
        /* <DEDUP_REMOVED lines=16> */
.L_x_67:


//--------------------- .text._Z17viaddmax_s32_reluPiiii --------------------------
	.section	.text._Z17viaddmax_s32_reluPiiii,"ax",@progbits
	.align	128
        .global         _Z17viaddmax_s32_reluPiiii
        .type           _Z17viaddmax_s32_reluPiiii,@function
        .size           _Z17viaddmax_s32_reluPiiii,(.L_x_68 - _Z17viaddmax_s32_reluPiiii)
        .other          _Z17viaddmax_s32_reluPiiii,@"STO_CUDA_ENTRY STV_DEFAULT"
_Z17viaddmax_s32_reluPiiii:
.text._Z17viaddmax_s32_reluPiiii:
[----:B------:R-:W-:Y:S08]  /*0000*/  LDC R1, c[0x0][0x37c] ;  /* 0x0000df00ff017b82 */ /* 0x000ff00000000800 */
[----:B------:R-:W0:Y:S01]  /*0010*/  LDC.64 R4, c[0x0][0x388] ;  /* 0x0000e200ff047b82 */ /* 0x000e220000000a00 */
[----:B------:R-:W0:Y:S01]  /*0020*/  LDCU UR6, c[0x0][0x390] ;  /* 0x00007200ff0677ac */ /* 0x000e220008000800 */
[----:B------:R-:W1:Y:S06]  /*0030*/  LDCU.64 UR4, c[0x0][0x358] ;  /* 0x00006b00ff0477ac */ /* 0x000e6c0008000a00 */
[----:B------:R-:W1:Y:S01]  /*0040*/  LDC.64 R2, c[0x0][0x380] ;  /* 0x0000e000ff027b82 */ /* 0x000e620000000a00 */
[----:B0-----:R-:W-:-:S05]  /*0050*/  VIADDMNMX.RELU R5, R4, R5, UR6, !PT ;  /* 0x0000000604057e46 */ /* 0x001fca000f801105 */
[----:B-1----:R-:W-:Y:S01]  /*0060*/  STG.E desc[UR4][R2.64], R5 ;  /* 0x0000000502007986 */ /* 0x002fe2000c101904 */
[----:B------:R-:W-:Y:S05]  /*0070*/  EXIT ;  /* 0x000000000000794d */ /* 0x000fea0003800000 */
.L_x_32:
        /* <DEDUP_REMOVED lines=16> */
.L_x_68:


//--------------------- .text._Z12viaddmax_s32Piiii --------------------------
	.section	.text._Z12viaddmax_s32Piiii,"ax",@progbits
	.align	128
        .global         _Z12viaddmax_s32Piiii
        .type           _Z12viaddmax_s32Piiii,@function
        .size           _Z12viaddmax_s32Piiii,(.L_x_69 - _Z12viaddmax_s32Piiii)
        .other          _Z12viaddmax_s32Piiii,@"STO_CUDA_ENTRY STV_DEFAULT"
_Z12viaddmax_s32Piiii:
.text._Z12viaddmax_s32Piiii:
[----:B------:R-:W-:Y:S08]  /*0000*/  LDC R1, c[0x0][0x37c] ;  /* 0x0000df00ff017b82 */ /* 0x000ff00000000800 */
[----:B------:R-:W0:Y:S01]  /*0010*/  LDC.64 R4, c[0x0][0x388] ;  /* 0x0000e200ff047b82 */ /* 0x000e220000000a00 */
[----:B------:R-:W0:Y:S01]  /*0020*/  LDCU UR6, c[0x0][0x390] ;  /* 0x00007200ff0677ac */ /* 0x000e220008000800 */
[----:B------:R-:W1:Y:S06]  /*0030*/  LDCU.64 UR4, c[0x0][0x358] ;  /* 0x00006b00ff0477ac */ /* 0x000e6c0008000a00 */
[----:B------:R-:W1:Y:S01]  /*0040*/  LDC.64 R2, c[0x0][0x380] ;  /* 0x0000e000ff027b82 */ /* 0x000e620000000a00 */
[----:B0-----:R-:W-:-:S05]  /*0050*/  VIADDMNMX R5, R4, R5, UR6, !PT ;  /* 0x0000000604057e46 */ /* 0x001fca000f800105 */
[----:B-1----:R-:W-:Y:S01]  /*0060*/  STG.E desc[UR4][R2.64], R5 ;  /* 0x0000000502007986 */ /* 0x002fe2000c101904 */
[----:B------:R-:W-:Y:S05]  /*0070*/  EXIT ;  /* 0x000000000000794d */ /* 0x000fea0003800000 */
.L_x_33:
        /* <DEDUP_REMOVED lines=16> */
.L_x_69:


//--------------------- .text._Z19viaddmax_s16x2_reluPjjjj --------------------------
	.section	.text._Z19viaddmax_s16x2_reluPjjjj,"ax",@progbits
	.align	128
        .global         _Z19viaddmax_s16x2_reluPjjjj
        .type           _Z19viaddmax_s16x2_reluPjjjj,@function
        .size           _Z19viaddmax_s16x2_reluPjjjj,(.L_x_70 - _Z19viaddmax_s16x2_reluPjjjj)
        .other          _Z19viaddmax_s16x2_reluPjjjj,@"STO_CUDA_ENTRY STV_DEFAULT"
_Z19viaddmax_s16x2_reluPjjjj:
.text._Z19viaddmax_s16x2_reluPjjjj:
[----:B------:R-:W-:Y:S08]  /*0000*/  LDC R1, c[0x0][0x37c] ;  /* 0x0000df00ff017b82 */ /* 0x000ff00000000800 */
[----:B------:R-:W0:Y:S01]  /*0010*/  LDC R0, c[0x0][0x390] ;  /* 0x0000e400ff007b82 */ /* 0x000e220000000800 */
[----:B------:R-:W1:Y:S07]  /*0020*/  LDCU.64 UR4, c[0x0][0x358] ;  /* 0x00006b00ff0477ac */ /* 0x000e6e0008000a00 */
[----:B------:R-:W0:Y:S08]  /*0030*/  LDC.64 R4, c[0x0][0x388] ;  /* 0x0000e200ff047b82 */ /* 0x000e300000000a00 */
[----:B------:R-:W1:Y:S01]  /*0040*/  LDC.64 R2, c[0x0][0x380] ;  /* 0x0000e000ff027b82 */ /* 0x000e620000000a00 */
[----:B0-----:R-:W-:-:S05]  /*0050*/  VIADDMNMX.S16x2.RELU R5, R4, R5, R0, !PT ;  /* 0x0000000504057246 */ /* 0x001fca0007801300 */
[----:B-1----:R-:W-:Y:S01]  /*0060*/  STG.E desc[UR4][R2.64], R5 ;  /* 0x0000000502007986 */ /* 0x002fe2000c101904 */
[----:B------:R-:W-:Y:S05]  /*0070*/  EXIT ;  /* 0x000000000000794d */ /* 0x000fea0003800000 */
.L_x_34:
        /* <DEDUP_REMOVED lines=16> */
.L_x_70:


//--------------------- .text._Z14viaddmax_s16x2Pjjjj --------------------------
	.section	.text._Z14viaddmax_s16x2Pjjjj,"ax",@progbits
	.align	128
        .global         _Z14viaddmax_s16x2Pjjjj
        .type           _Z14viaddmax_s16x2Pjjjj,@function
        .size           _Z14viaddmax_s16x2Pjjjj,(.L_x_71 - _Z14viaddmax_s16x2Pjjjj)
        .other          _Z14viaddmax_s16x2Pjjjj,@"STO_CUDA_ENTRY STV_DEFAULT"
_Z14viaddmax_s16x2Pjjjj:
.text._Z14viaddmax_s16x2Pjjjj:
[----:B------:R-:W-:Y:S08]  /*0000*/  LDC R1, c[0x0][0x37c] ;  /* 0x0000df00ff017b82 */ /* 0x000ff00000000800 */
[----:B------:R-:W0:Y:S01]  /*0010*/  LDC R0, c[0x0][0x390] ;  /* 0x0000e400ff007b82 */ /* 0x000e220000000800 */
[----:B------:R-:W1:Y:S07]  /*0020*/  LDCU.64 UR4, c[0x0][0x358] ;  /* 0x00006b00ff0477ac */ /* 0x000e6e0008000a00 */
[----:B------:R-:W0:Y:S08]  /*0030*/  LDC.64 R4, c[0x0][0x388] ;  /* 0x0000e200ff047b82 */ /* 0x000e300000000a00 */
[----:B------:R-:W1:Y:S01]  /*0040*/  LDC.64 R2, c[0x0][0x380] ;  /* 0x0000e000ff027b82 */ /* 0x000e620000000a00 */
[----:B0-----:R-:W-:-:S05]  /*0050*/  VIADDMNMX.S16x2 R5, R4, R5, R0, !PT ;  /* 0x0000000504057246 */ /* 0x001fca0007800300 */
[----:B-1----:R-:W-:Y:S01]  /*0060*/  STG.E desc[UR4][R2.64], R5 ;  /* 0x0000000502007986 */ /* 0x002fe2000c101904 */
[----:B------:R-:W-:Y:S05]  /*0070*/  EXIT ;  /* 0x000000000000794d */ /* 0x000fea0003800000 */
.L_x_35:
        /* <DEDUP_REMOVED lines=16> */
.L_x_71:


//--------------------- .nv.shared.reserved.0     --------------------------
	.section	.nv.shared.reserved.0,"aw",@nobits
	.weak		__nv_reservedSMEM_offset_0_alias
	.size		__nv_reservedSMEM_offset_0_alias, 0, 64
	.other		__nv_reservedSMEM_offset_0_alias,@"STO_CUDA_RESERVED_SHARED STV_DEFAULT"
__nv_reservedSMEM_offset_0_alias:
	.zero		0
	.zero		64


//--------------------- .nv.constant0._Z14vimin_s32_reluPiii --------------------------
	.section	.nv.constant0._Z14vimin_s32_reluPiii,"a",@progbits
	.sectionflags	@""
	.align	4
.nv.constant0._Z14vimin_s32_reluPiii:
	.zero		912


//--------------------- .nv.constant0._Z16vimin_s16x2_reluPjjj --------------------------
	.section	.nv.constant0._Z16vimin_s16x2_reluPjjj,"a",@progbits
	.sectionflags	@""
	.align	4
.nv.constant0._Z16vimin_s16x2_reluPjjj:
	.zero		912


//--------------------- .nv.constant0._Z10vimin3_u32Pjjjj --------------------------
	.section	.nv.constant0._Z10vimin3_u32Pjjjj,"a",@progbits
	.sectionflags	@""
	.align	4
.nv.constant0._Z10vimin3_u32Pjjjj:
	.zero		916


//--------------------- .nv.constant0._Z12vimin3_u16x2Pjjjj --------------------------
	.section	.nv.constant0._Z12vimin3_u16x2Pjjjj,"a",@progbits
	.sectionflags	@""
	.align	4
.nv.constant0._Z12vimin3_u16x2Pjjjj:
	.zero		916


//--------------------- .nv.constant0._Z15vimin3_s32_reluPiiii --------------------------
	.section	.nv.constant0._Z15vimin3_s32_reluPiiii,"a",@progbits
	.sectionflags	@""
	.align	4
.nv.constant0._Z15vimin3_s32_reluPiiii:
	.zero		916


//--------------------- .nv.constant0._Z10vimin3_s32Piiii --------------------------
	.section	.nv.constant0._Z10vimin3_s32Piiii,"a",@progbits
	.sectionflags	@""
	.align	4
.nv.constant0._Z10vimin3_s32Piiii:
	.zero		916


//--------------------- .nv.constant0._Z17vimin3_s16x2_reluPjjjj --------------------------
	.section	.nv.constant0._Z17vimin3_s16x2_reluPjjjj,"a",@progbits
	.sectionflags	@""
	.align	4
.nv.constant0._Z17vimin3_s16x2_reluPjjjj:
	.zero		916


//--------------------- .nv.constant0._Z12vimin3_s16x2Pjjjj --------------------------
	.section	.nv.constant0._Z12vimin3_s16x2Pjjjj,"a",@progbits
	.sectionflags	@""
	.align	4
.nv.constant0._Z12vimin3_s16x2Pjjjj:
	.zero		916


//--------------------- .nv.constant0._Z14vimax_s32_reluPiii --------------------------
	.section	.nv.constant0._Z14vimax_s32_reluPiii,"a",@progbits
	.sectionflags	@""
	.align	4
.nv.constant0._Z14vimax_s32_reluPiii:
	.zero		912


//--------------------- .nv.constant0._Z16vimax_s16x2_reluPjjj --------------------------
	.section	.nv.constant0._Z16vimax_s16x2_reluPjjj,"a",@progbits
	.sectionflags	@""
	.align	4
.nv.constant0._Z16vimax_s16x2_reluPjjj:
	.zero		912


//--------------------- .nv.constant0._Z10vimax3_u32Pjjjj --------------------------
	.section	.nv.constant0._Z10vimax3_u32Pjjjj,"a",@progbits
	.sectionflags	@""
	.align	4
.nv.constant0._Z10vimax3_u32Pjjjj:
	.zero		916


//--------------------- .nv.constant0._Z12vimax3_u16x2Pjjjj --------------------------
	.section	.nv.constant0._Z12vimax3_u16x2Pjjjj,"a",@progbits
	.sectionflags	@""
	.align	4
.nv.constant0._Z12vimax3_u16x2Pjjjj:
	.zero		916


//--------------------- .nv.constant0._Z15vimax3_s32_reluPiiii --------------------------
	.section	.nv.constant0._Z15vimax3_s32_reluPiiii,"a",@progbits
	.sectionflags	@""
	.align	4
.nv.constant0._Z15vimax3_s32_reluPiiii:
	.zero		916


//--------------------- .nv.constant0._Z10vimax3_s32Piiii --------------------------
	.section	.nv.constant0._Z10vimax3_s32Piiii,"a",@progbits
	.sectionflags	@""
	.align	4
.nv.constant0._Z10vimax3_s32Piiii:
	.zero		916


//--------------------- .nv.constant0._Z17vimax3_s16x2_reluPjjjj --------------------------
	.section	.nv.constant0._Z17vimax3_s16x2_reluPjjjj,"a",@progbits
	.sectionflags	@""
	.align	4
.nv.constant0._Z17vimax3_s16x2_reluPjjjj:
	.zero		916


//--------------------- .nv.constant0._Z12vimax3_s16x2Pjjjj --------------------------
	.section	.nv.constant0._Z12vimax3_s16x2Pjjjj,"a",@progbits
	.sectionflags	@""
	.align	4
.nv.constant0._Z12vimax3_s16x2Pjjjj:
	.zero		916


//--------------------- .nv.constant0._Z10vibmin_u32PjjjPb --------------------------
	.section	.nv.constant0._Z10vibmin_u32PjjjPb,"a",@progbits
	.sectionflags	@""
	.align	4
.nv.constant0._Z10vibmin_u32PjjjPb:
	.zero		920


//--------------------- .nv.constant0._Z12vibmin_u16x2PjjjPbS0_ --------------------------
	.section	.nv.constant0._Z12vibmin_u16x2PjjjPbS0_,"a",@progbits
	.sectionflags	@""
	.align	4
.nv.constant0._Z12vibmin_u16x2PjjjPbS0_:
	.zero		928


//--------------------- .nv.constant0._Z10vibmin_s32PiiiPb --------------------------
	.section	.nv.constant0._Z10vibmin_s32PiiiPb,"a",@progbits
	.sectionflags	@""
	.align	4
.nv.constant0._Z10vibmin_s32PiiiPb:
	.zero		920


//--------------------- .nv.constant0._Z12vibmin_s16x2PjjjPbS0_ --------------------------
	.section	.nv.constant0._Z12vibmin_s16x2PjjjPbS0_,"a",@progbits
	.sectionflags	@""
	.align	4
.nv.constant0._Z12vibmin_s16x2PjjjPbS0_:
	.zero		928


//--------------------- .nv.constant0._Z10vibmax_u32PjjjPb --------------------------
	.section	.nv.constant0._Z10vibmax_u32PjjjPb,"a",@progbits
	.sectionflags	@""
	.align	4
.nv.constant0._Z10vibmax_u32PjjjPb:
	.zero		920


//--------------------- .nv.constant0._Z12vibmax_u16x2PjjjPbS0_ --------------------------
	.section	.nv.constant0._Z12vibmax_u16x2PjjjPbS0_,"a",@progbits
	.sectionflags	@""
	.align	4
.nv.constant0._Z12vibmax_u16x2PjjjPbS0_:
	.zero		928


//--------------------- .nv.constant0._Z10vibmax_s32PiiiPb --------------------------
	.section	.nv.constant0._Z10vibmax_s32PiiiPb,"a",@progbits
	.sectionflags	@""
	.align	4
.nv.constant0._Z10vibmax_s32PiiiPb:
	.zero		920


//--------------------- .nv.constant0._Z12vibmax_s16x2PjjjPbS0_ --------------------------
	.section	.nv.constant0._Z12vibmax_s16x2PjjjPbS0_,"a",@progbits
	.sectionflags	@""
	.align	4
.nv.constant0._Z12vibmax_s16x2PjjjPbS0_:
	.zero		928


//--------------------- .nv.constant0._Z12viaddmin_u32Pjjjj --------------------------
	.section	.nv.constant0._Z12viaddmin_u32Pjjjj,"a",@progbits
	.sectionflags	@""
	.align	4
.nv.constant0._Z12viaddmin_u32Pjjjj:
	.zero		916


//--------------------- .nv.constant0._Z14viaddmin_u16x2Pjjjj --------------------------
	.section	.nv.constant0._Z14viaddmin_u16x2Pjjjj,"a",@progbits
	.sectionflags	@""
	.align	4
.nv.constant0._Z14viaddmin_u16x2Pjjjj:
	.zero		916


//--------------------- .nv.constant0._Z17viaddmin_s32_reluPiiii --------------------------
	.section	.nv.constant0._Z17viaddmin_s32_reluPiiii,"a",@progbits
	.sectionflags	@""
	.align	4
.nv.constant0._Z17viaddmin_s32_reluPiiii:
	.zero		916


//--------------------- .nv.constant0._Z12viaddmin_s32Piiii --------------------------
	.section	.nv.constant0._Z12viaddmin_s32Piiii,"a",@progbits
	.sectionflags	@""
	.align	4
.nv.constant0._Z12viaddmin_s32Piiii:
	.zero		916


//--------------------- .nv.constant0._Z19viaddmin_s16x2_reluPjjjj --------------------------
	.section	.nv.constant0._Z19viaddmin_s16x2_reluPjjjj,"a",@progbits
	.sectionflags	@""
	.align	4
.nv.constant0._Z19viaddmin_s16x2_reluPjjjj:
	.zero		916


//--------------------- .nv.constant0._Z14viaddmin_s16x2Pjjjj --------------------------
	.section	.nv.constant0._Z14viaddmin_s16x2Pjjjj,"a",@progbits
	.sectionflags	@""
	.align	4
.nv.constant0._Z14viaddmin_s16x2Pjjjj:
	.zero		916


//--------------------- .nv.constant0._Z12viaddmax_u32Pjjjj --------------------------
	.section	.nv.constant0._Z12viaddmax_u32Pjjjj,"a",@progbits
	.sectionflags	@""
	.align	4
.nv.constant0._Z12viaddmax_u32Pjjjj:
	.zero		916


//--------------------- .nv.constant0._Z14viaddmax_u16x2Pjjjj --------------------------
	.section	.nv.constant0._Z14viaddmax_u16x2Pjjjj,"a",@progbits
	.sectionflags	@""
	.align	4
.nv.constant0._Z14viaddmax_u16x2Pjjjj:
	.zero		916


//--------------------- .nv.constant0._Z17viaddmax_s32_reluPiiii --------------------------
	.section	.nv.constant0._Z17viaddmax_s32_reluPiiii,"a",@progbits
	.sectionflags	@""
	.align	4
.nv.constant0._Z17viaddmax_s32_reluPiiii:
	.zero		916


//--------------------- .nv.constant0._Z12viaddmax_s32Piiii --------------------------
	.section	.nv.constant0._Z12viaddmax_s32Piiii,"a",@progbits
	.sectionflags	@""
	.align	4
.nv.constant0._Z12viaddmax_s32Piiii:
	.zero		916


//--------------------- .nv.constant0._Z19viaddmax_s16x2_reluPjjjj --------------------------
	.section	.nv.constant0._Z19viaddmax_s16x2_reluPjjjj,"a",@progbits
	.sectionflags	@""
	.align	4
.nv.constant0._Z19viaddmax_s16x2_reluPjjjj:
	.zero		916


//--------------------- .nv.constant0._Z14viaddmax_s16x2Pjjjj --------------------------
	.section	.nv.constant0._Z14viaddmax_s16x2Pjjjj,"a",@progbits
	.sectionflags	@""
	.align	4
.nv.constant0._Z14viaddmax_s16x2Pjjjj:
	.zero		916


//--------------------- SYMBOLS --------------------------

	.type		.nv.reservedSmem.offset0,@object
	.size		.nv.reservedSmem.offset0,0x4
